//
// Generated by NVIDIA NVVM Compiler
//
// Compiler Build ID: CL-36424714
// Cuda compilation tools, release 13.0, V13.0.88
// Based on NVVM 20.0.0
//

.version 9.0
.target sm_100
.address_size 64

	// .globl	_Z7stdwellPKdS0_S0_PKiS2_S0_PdiiS2_
.extern .shared .align 16 .b8 smem[];

.visible .entry _Z7stdwellPKdS0_S0_PKiS2_S0_PdiiS2_(
	.param .u64 .ptr .align 1 _Z7stdwellPKdS0_S0_PKiS2_S0_PdiiS2__param_0,
	.param .u64 .ptr .align 1 _Z7stdwellPKdS0_S0_PKiS2_S0_PdiiS2__param_1,
	.param .u64 .ptr .align 1 _Z7stdwellPKdS0_S0_PKiS2_S0_PdiiS2__param_2,
	.param .u64 .ptr .align 1 _Z7stdwellPKdS0_S0_PKiS2_S0_PdiiS2__param_3,
	.param .u64 .ptr .align 1 _Z7stdwellPKdS0_S0_PKiS2_S0_PdiiS2__param_4,
	.param .u64 .ptr .align 1 _Z7stdwellPKdS0_S0_PKiS2_S0_PdiiS2__param_5,
	.param .u64 .ptr .align 1 _Z7stdwellPKdS0_S0_PKiS2_S0_PdiiS2__param_6,
	.param .u32 _Z7stdwellPKdS0_S0_PKiS2_S0_PdiiS2__param_7,
	.param .u32 _Z7stdwellPKdS0_S0_PKiS2_S0_PdiiS2__param_8,
	.param .u64 .ptr .align 1 _Z7stdwellPKdS0_S0_PKiS2_S0_PdiiS2__param_9
)
{
	.reg .pred 	%p<35>;
	.reg .b32 	%r<252>;
	.reg .b64 	%rd<102>;
	.reg .b64 	%fd<245>;

	ld.param.u64 	%rd11, [_Z7stdwellPKdS0_S0_PKiS2_S0_PdiiS2__param_1];
	ld.param.u64 	%rd6, [_Z7stdwellPKdS0_S0_PKiS2_S0_PdiiS2__param_2];
	ld.param.u64 	%rd9, [_Z7stdwellPKdS0_S0_PKiS2_S0_PdiiS2__param_5];
	ld.param.u32 	%r117, [_Z7stdwellPKdS0_S0_PKiS2_S0_PdiiS2__param_7];
	ld.param.u32 	%r118, [_Z7stdwellPKdS0_S0_PKiS2_S0_PdiiS2__param_8];
	ld.param.u64 	%rd12, [_Z7stdwellPKdS0_S0_PKiS2_S0_PdiiS2__param_9];
	cvta.to.global.u64 	%rd1, %rd11;
	cvta.to.global.u64 	%rd13, %rd12;
	mov.u32 	%r1, %ctaid.x;
	mov.u32 	%r2, %tid.x;
	mul.wide.u32 	%rd14, %r1, 4;
	add.s64 	%rd15, %rd13, %rd14;
	ld.global.nc.u32 	%r3, [%rd15+4];
	ld.global.nc.u32 	%r4, [%rd15];
	mul.lo.s32 	%r5, %r118, %r117;
	and.b32  	%r119, %r2, 31;
	div.s32 	%r120, %r119, %r117;
	mul.lo.s32 	%r121, %r120, %r117;
	sub.s32 	%r6, %r119, %r121;
	rem.s32 	%r7, %r120, %r118;
	setp.ge.s32 	%p1, %r2, %r118;
	@%p1 bra 	$L__BB0_2;
	shl.b32 	%r122, %r2, 3;
	mov.u32 	%r123, smem;
	add.s32 	%r124, %r123, %r122;
	mov.b64 	%rd16, 0;
	st.shared.u64 	[%r124], %rd16;
$L__BB0_2:
	bar.sync 	0;
	rem.s32 	%r125, 32, %r5;
	sub.s32 	%r126, 32, %r125;
	setp.ge.u32 	%p2, %r2, %r126;
	@%p2 bra 	$L__BB0_13;
	div.s32 	%r127, %r2, %r5;
	add.s32 	%r218, %r4, %r127;
	setp.ge.u32 	%p3, %r218, %r3;
	mov.f64 	%fd224, 0d0000000000000000;
	@%p3 bra 	$L__BB0_6;
	div.s32 	%r9, 32, %r5;
	cvta.to.global.u64 	%rd2, %rd6;
	cvta.to.global.u64 	%rd3, %rd9;
	mov.f64 	%fd224, 0d0000000000000000;
$L__BB0_5:
	ld.param.u64 	%rd100, [_Z7stdwellPKdS0_S0_PKiS2_S0_PdiiS2__param_4];
	cvta.to.global.u64 	%rd17, %rd100;
	mul.wide.s32 	%rd18, %r218, 4;
	add.s64 	%rd19, %rd17, %rd18;
	ld.global.nc.u32 	%r128, [%rd19];
	mad.lo.s32 	%r129, %r218, %r118, %r7;
	mad.lo.s32 	%r130, %r129, %r117, %r6;
	mul.wide.s32 	%rd20, %r130, 8;
	add.s64 	%rd21, %rd2, %rd20;
	ld.global.nc.f64 	%fd37, [%rd21];
	mad.lo.s32 	%r131, %r128, %r117, %r6;
	mul.wide.s32 	%rd22, %r131, 8;
	add.s64 	%rd23, %rd3, %rd22;
	ld.global.nc.f64 	%fd38, [%rd23];
	fma.rn.f64 	%fd224, %fd37, %fd38, %fd224;
	add.s32 	%r218, %r218, %r9;
	setp.lt.u32 	%p4, %r218, %r3;
	@%p4 bra 	$L__BB0_5;
$L__BB0_6:
	// begin inline asm
	mov.b64 {%r132,%r133}, %fd224;
	// end inline asm
	shfl.sync.down.b32	%r135|%p5, %r133, %r5, 31, 16777215;
	shfl.sync.down.b32	%r134|%p6, %r132, %r5, 31, 16777215;
	// begin inline asm
	mov.b64 %fd40, {%r134,%r135};
	// end inline asm
	add.f64 	%fd226, %fd224, %fd40;
	setp.ge.s32 	%p7, %r2, %r5;
	@%p7 bra 	$L__BB0_11;
	or.b32  	%r136, %r6, 2;
	setp.eq.s32 	%p8, %r136, 2;
	@%p8 bra 	$L__BB0_8;
	bra.uni 	$L__BB0_9;
$L__BB0_8:
	// begin inline asm
	mov.b64 {%r137,%r138}, %fd226;
	// end inline asm
	shfl.sync.down.b32	%r140|%p9, %r138, 2, 31, 2925;
	shfl.sync.down.b32	%r139|%p10, %r137, 2, 31, 2925;
	// begin inline asm
	mov.b64 %fd42, {%r139,%r140};
	// end inline asm
	add.f64 	%fd226, %fd226, %fd42;
$L__BB0_9:
	setp.gt.u32 	%p11, %r6, 1;
	@%p11 bra 	$L__BB0_11;
	// begin inline asm
	mov.b64 {%r141,%r142}, %fd226;
	// end inline asm
	shfl.sync.down.b32	%r144|%p12, %r142, 1, 31, 1755;
	shfl.sync.down.b32	%r143|%p13, %r141, 1, 31, 1755;
	// begin inline asm
	mov.b64 %fd44, {%r143,%r144};
	// end inline asm
	add.f64 	%fd226, %fd226, %fd44;
$L__BB0_11:
	setp.ge.s32 	%p14, %r2, %r5;
	setp.ne.s32 	%p15, %r6, 0;
	or.pred  	%p16, %p14, %p15;
	@%p16 bra 	$L__BB0_13;
	shl.b32 	%r145, %r7, 3;
	mov.u32 	%r146, smem;
	add.s32 	%r147, %r146, %r145;
	st.shared.f64 	[%r147], %fd226;
$L__BB0_13:
	shl.b32 	%r148, %r118, 3;
	mov.u32 	%r149, smem;
	add.s32 	%r12, %r149, %r148;
	setp.ge.s32 	%p17, %r2, %r118;
	bar.sync 	0;
	@%p17 bra 	$L__BB0_27;
	mad.lo.s32 	%r151, %r118, %r1, %r2;
	mul.lo.s32 	%r13, %r151, %r118;
	and.b32  	%r14, %r118, 15;
	setp.lt.u32 	%p18, %r118, 16;
	mov.f64 	%fd235, 0d0000000000000000;
	mov.b32 	%r223, 0;
	@%p18 bra 	$L__BB0_17;
	add.s32 	%r219, %r149, 64;
	and.b32  	%r223, %r118, -16;
	neg.s32 	%r221, %r223;
	mov.f64 	%fd235, 0d0000000000000000;
	mov.u32 	%r220, %r13;
$L__BB0_16:
	.pragma "nounroll";
	mul.wide.s32 	%rd24, %r220, 8;
	add.s64 	%rd25, %rd1, %rd24;
	ld.global.nc.f64 	%fd48, [%rd25];
	ld.shared.v2.f64 	{%fd49, %fd50}, [%r219+-64];
	fma.rn.f64 	%fd51, %fd48, %fd49, %fd235;
	ld.global.nc.f64 	%fd52, [%rd25+8];
	fma.rn.f64 	%fd53, %fd52, %fd50, %fd51;
	ld.global.nc.f64 	%fd54, [%rd25+16];
	ld.shared.v2.f64 	{%fd55, %fd56}, [%r219+-48];
	fma.rn.f64 	%fd57, %fd54, %fd55, %fd53;
	ld.global.nc.f64 	%fd58, [%rd25+24];
	fma.rn.f64 	%fd59, %fd58, %fd56, %fd57;
	ld.global.nc.f64 	%fd60, [%rd25+32];
	ld.shared.v2.f64 	{%fd61, %fd62}, [%r219+-32];
	fma.rn.f64 	%fd63, %fd60, %fd61, %fd59;
	ld.global.nc.f64 	%fd64, [%rd25+40];
	fma.rn.f64 	%fd65, %fd64, %fd62, %fd63;
	ld.global.nc.f64 	%fd66, [%rd25+48];
	ld.shared.v2.f64 	{%fd67, %fd68}, [%r219+-16];
	fma.rn.f64 	%fd69, %fd66, %fd67, %fd65;
	ld.global.nc.f64 	%fd70, [%rd25+56];
	fma.rn.f64 	%fd71, %fd70, %fd68, %fd69;
	ld.global.nc.f64 	%fd72, [%rd25+64];
	ld.shared.v2.f64 	{%fd73, %fd74}, [%r219];
	fma.rn.f64 	%fd75, %fd72, %fd73, %fd71;
	ld.global.nc.f64 	%fd76, [%rd25+72];
	fma.rn.f64 	%fd77, %fd76, %fd74, %fd75;
	ld.global.nc.f64 	%fd78, [%rd25+80];
	ld.shared.v2.f64 	{%fd79, %fd80}, [%r219+16];
	fma.rn.f64 	%fd81, %fd78, %fd79, %fd77;
	ld.global.nc.f64 	%fd82, [%rd25+88];
	fma.rn.f64 	%fd83, %fd82, %fd80, %fd81;
	ld.global.nc.f64 	%fd84, [%rd25+96];
	ld.shared.v2.f64 	{%fd85, %fd86}, [%r219+32];
	fma.rn.f64 	%fd87, %fd84, %fd85, %fd83;
	ld.global.nc.f64 	%fd88, [%rd25+104];
	fma.rn.f64 	%fd89, %fd88, %fd86, %fd87;
	ld.global.nc.f64 	%fd90, [%rd25+112];
	ld.shared.v2.f64 	{%fd91, %fd92}, [%r219+48];
	fma.rn.f64 	%fd93, %fd90, %fd91, %fd89;
	ld.global.nc.f64 	%fd94, [%rd25+120];
	fma.rn.f64 	%fd235, %fd94, %fd92, %fd93;
	add.s32 	%r221, %r221, 16;
	add.s32 	%r220, %r220, 16;
	add.s32 	%r219, %r219, 128;
	setp.ne.s32 	%p19, %r221, 0;
	@%p19 bra 	$L__BB0_16;
$L__BB0_17:
	setp.eq.s32 	%p20, %r14, 0;
	@%p20 bra 	$L__BB0_26;
	and.b32  	%r24, %r118, 7;
	setp.lt.u32 	%p21, %r14, 8;
	@%p21 bra 	$L__BB0_20;
	add.s32 	%r155, %r223, %r13;
	mul.wide.s32 	%rd26, %r155, 8;
	add.s64 	%rd27, %rd1, %rd26;
	ld.global.nc.f64 	%fd96, [%rd27];
	shl.b32 	%r156, %r223, 3;
	add.s32 	%r158, %r149, %r156;
	ld.shared.f64 	%fd97, [%r158];
	fma.rn.f64 	%fd98, %fd96, %fd97, %fd235;
	ld.global.nc.f64 	%fd99, [%rd27+8];
	ld.shared.f64 	%fd100, [%r158+8];
	fma.rn.f64 	%fd101, %fd99, %fd100, %fd98;
	ld.global.nc.f64 	%fd102, [%rd27+16];
	ld.shared.f64 	%fd103, [%r158+16];
	fma.rn.f64 	%fd104, %fd102, %fd103, %fd101;
	ld.global.nc.f64 	%fd105, [%rd27+24];
	ld.shared.f64 	%fd106, [%r158+24];
	fma.rn.f64 	%fd107, %fd105, %fd106, %fd104;
	ld.global.nc.f64 	%fd108, [%rd27+32];
	ld.shared.f64 	%fd109, [%r158+32];
	fma.rn.f64 	%fd110, %fd108, %fd109, %fd107;
	ld.global.nc.f64 	%fd111, [%rd27+40];
	ld.shared.f64 	%fd112, [%r158+40];
	fma.rn.f64 	%fd113, %fd111, %fd112, %fd110;
	ld.global.nc.f64 	%fd114, [%rd27+48];
	ld.shared.f64 	%fd115, [%r158+48];
	fma.rn.f64 	%fd116, %fd114, %fd115, %fd113;
	ld.global.nc.f64 	%fd117, [%rd27+56];
	ld.shared.f64 	%fd118, [%r158+56];
	fma.rn.f64 	%fd235, %fd117, %fd118, %fd116;
	add.s32 	%r223, %r223, 8;
$L__BB0_20:
	setp.eq.s32 	%p22, %r24, 0;
	@%p22 bra 	$L__BB0_26;
	and.b32  	%r27, %r118, 3;
	setp.lt.u32 	%p23, %r24, 4;
	@%p23 bra 	$L__BB0_23;
	add.s32 	%r159, %r223, %r13;
	mul.wide.s32 	%rd28, %r159, 8;
	add.s64 	%rd29, %rd1, %rd28;
	ld.global.nc.f64 	%fd120, [%rd29];
	shl.b32 	%r160, %r223, 3;
	add.s32 	%r162, %r149, %r160;
	ld.shared.f64 	%fd121, [%r162];
	fma.rn.f64 	%fd122, %fd120, %fd121, %fd235;
	ld.global.nc.f64 	%fd123, [%rd29+8];
	ld.shared.f64 	%fd124, [%r162+8];
	fma.rn.f64 	%fd125, %fd123, %fd124, %fd122;
	ld.global.nc.f64 	%fd126, [%rd29+16];
	ld.shared.f64 	%fd127, [%r162+16];
	fma.rn.f64 	%fd128, %fd126, %fd127, %fd125;
	ld.global.nc.f64 	%fd129, [%rd29+24];
	ld.shared.f64 	%fd130, [%r162+24];
	fma.rn.f64 	%fd235, %fd129, %fd130, %fd128;
	add.s32 	%r223, %r223, 4;
$L__BB0_23:
	setp.eq.s32 	%p24, %r27, 0;
	@%p24 bra 	$L__BB0_26;
	shl.b32 	%r163, %r223, 3;
	add.s32 	%r227, %r149, %r163;
	add.s32 	%r226, %r223, %r13;
	neg.s32 	%r225, %r27;
$L__BB0_25:
	.pragma "nounroll";
	mul.wide.s32 	%rd30, %r226, 8;
	add.s64 	%rd31, %rd1, %rd30;
	ld.global.nc.f64 	%fd131, [%rd31];
	ld.shared.f64 	%fd132, [%r227];
	fma.rn.f64 	%fd235, %fd131, %fd132, %fd235;
	add.s32 	%r227, %r227, 8;
	add.s32 	%r226, %r226, 1;
	add.s32 	%r225, %r225, 1;
	setp.ne.s32 	%p25, %r225, 0;
	@%p25 bra 	$L__BB0_25;
$L__BB0_26:
	shl.b32 	%r165, %r2, 3;
	add.s32 	%r166, %r12, %r165;
	st.shared.f64 	[%r166], %fd235;
$L__BB0_27:
	bar.sync 	0;
	sub.s32 	%r167, %r3, %r4;
	mul.lo.s32 	%r168, %r167, %r117;
	setp.ge.u32 	%p26, %r2, %r168;
	@%p26 bra 	$L__BB0_41;
	ld.param.u64 	%rd99, [_Z7stdwellPKdS0_S0_PKiS2_S0_PdiiS2__param_3];
	div.s32 	%r170, %r2, %r117;
	add.s32 	%r39, %r4, %r170;
	mul.lo.s32 	%r171, %r170, %r117;
	sub.s32 	%r40, %r2, %r171;
	cvta.to.global.u64 	%rd32, %rd99;
	mul.wide.s32 	%rd33, %r39, 4;
	add.s64 	%rd34, %rd32, %rd33;
	ld.global.nc.u32 	%r41, [%rd34];
	mul.lo.s32 	%r42, %r39, %r118;
	max.u32 	%r43, %r118, 1;
	setp.lt.u32 	%p27, %r118, 16;
	mov.f64 	%fd244, 0d0000000000000000;
	mov.b32 	%r247, 0;
	@%p27 bra 	$L__BB0_31;
	and.b32  	%r172, %r43, -16;
	neg.s32 	%r245, %r172;
	mad.lo.s32 	%r244, %r5, %r39, %r40;
	add.s32 	%r173, %r42, 15;
	mad.lo.s32 	%r243, %r117, %r173, %r40;
	add.s32 	%r174, %r42, 14;
	mad.lo.s32 	%r242, %r117, %r174, %r40;
	add.s32 	%r175, %r42, 13;
	mad.lo.s32 	%r241, %r117, %r175, %r40;
	add.s32 	%r176, %r42, 12;
	mad.lo.s32 	%r240, %r117, %r176, %r40;
	add.s32 	%r177, %r42, 11;
	mad.lo.s32 	%r239, %r117, %r177, %r40;
	add.s32 	%r178, %r42, 10;
	mad.lo.s32 	%r238, %r117, %r178, %r40;
	add.s32 	%r179, %r42, 9;
	mad.lo.s32 	%r237, %r117, %r179, %r40;
	add.s32 	%r180, %r42, 8;
	mad.lo.s32 	%r236, %r117, %r180, %r40;
	add.s32 	%r181, %r42, 7;
	mad.lo.s32 	%r235, %r117, %r181, %r40;
	add.s32 	%r182, %r42, 6;
	mad.lo.s32 	%r234, %r117, %r182, %r40;
	add.s32 	%r183, %r42, 5;
	mad.lo.s32 	%r233, %r117, %r183, %r40;
	add.s32 	%r184, %r42, 4;
	mad.lo.s32 	%r232, %r117, %r184, %r40;
	add.s32 	%r185, %r42, 3;
	mad.lo.s32 	%r231, %r117, %r185, %r40;
	add.s32 	%r186, %r42, 2;
	mad.lo.s32 	%r230, %r117, %r186, %r40;
	add.s32 	%r189, %r148, %r149;
	add.s32 	%r229, %r189, 64;
	mad.lo.s32 	%r190, %r117, %r42, %r117;
	add.s32 	%r228, %r40, %r190;
	mov.f64 	%fd244, 0d0000000000000000;
$L__BB0_30:
	.pragma "nounroll";
	ld.param.u64 	%rd97, [_Z7stdwellPKdS0_S0_PKiS2_S0_PdiiS2__param_0];
	and.b32  	%r247, %r43, -16;
	cvta.to.global.u64 	%rd35, %rd97;
	mul.wide.u32 	%rd36, %r244, 8;
	add.s64 	%rd37, %rd35, %rd36;
	ld.global.nc.f64 	%fd136, [%rd37];
	ld.shared.f64 	%fd137, [%r229+-64];
	fma.rn.f64 	%fd138, %fd136, %fd137, %fd244;
	mul.wide.u32 	%rd38, %r228, 8;
	add.s64 	%rd39, %rd35, %rd38;
	ld.global.nc.f64 	%fd139, [%rd39];
	ld.shared.f64 	%fd140, [%r229+-56];
	fma.rn.f64 	%fd141, %fd139, %fd140, %fd138;
	mul.wide.u32 	%rd40, %r230, 8;
	add.s64 	%rd41, %rd35, %rd40;
	ld.global.nc.f64 	%fd142, [%rd41];
	ld.shared.f64 	%fd143, [%r229+-48];
	fma.rn.f64 	%fd144, %fd142, %fd143, %fd141;
	mul.wide.u32 	%rd42, %r231, 8;
	add.s64 	%rd43, %rd35, %rd42;
	ld.global.nc.f64 	%fd145, [%rd43];
	ld.shared.f64 	%fd146, [%r229+-40];
	fma.rn.f64 	%fd147, %fd145, %fd146, %fd144;
	mul.wide.u32 	%rd44, %r232, 8;
	add.s64 	%rd45, %rd35, %rd44;
	ld.global.nc.f64 	%fd148, [%rd45];
	ld.shared.f64 	%fd149, [%r229+-32];
	fma.rn.f64 	%fd150, %fd148, %fd149, %fd147;
	mul.wide.u32 	%rd46, %r233, 8;
	add.s64 	%rd47, %rd35, %rd46;
	ld.global.nc.f64 	%fd151, [%rd47];
	ld.shared.f64 	%fd152, [%r229+-24];
	fma.rn.f64 	%fd153, %fd151, %fd152, %fd150;
	mul.wide.u32 	%rd48, %r234, 8;
	add.s64 	%rd49, %rd35, %rd48;
	ld.global.nc.f64 	%fd154, [%rd49];
	ld.shared.f64 	%fd155, [%r229+-16];
	fma.rn.f64 	%fd156, %fd154, %fd155, %fd153;
	mul.wide.u32 	%rd50, %r235, 8;
	add.s64 	%rd51, %rd35, %rd50;
	ld.global.nc.f64 	%fd157, [%rd51];
	ld.shared.f64 	%fd158, [%r229+-8];
	fma.rn.f64 	%fd159, %fd157, %fd158, %fd156;
	mul.wide.u32 	%rd52, %r236, 8;
	add.s64 	%rd53, %rd35, %rd52;
	ld.global.nc.f64 	%fd160, [%rd53];
	ld.shared.f64 	%fd161, [%r229];
	fma.rn.f64 	%fd162, %fd160, %fd161, %fd159;
	mul.wide.u32 	%rd54, %r237, 8;
	add.s64 	%rd55, %rd35, %rd54;
	ld.global.nc.f64 	%fd163, [%rd55];
	ld.shared.f64 	%fd164, [%r229+8];
	fma.rn.f64 	%fd165, %fd163, %fd164, %fd162;
	mul.wide.u32 	%rd56, %r238, 8;
	add.s64 	%rd57, %rd35, %rd56;
	ld.global.nc.f64 	%fd166, [%rd57];
	ld.shared.f64 	%fd167, [%r229+16];
	fma.rn.f64 	%fd168, %fd166, %fd167, %fd165;
	mul.wide.u32 	%rd58, %r239, 8;
	add.s64 	%rd59, %rd35, %rd58;
	ld.global.nc.f64 	%fd169, [%rd59];
	ld.shared.f64 	%fd170, [%r229+24];
	fma.rn.f64 	%fd171, %fd169, %fd170, %fd168;
	mul.wide.u32 	%rd60, %r240, 8;
	add.s64 	%rd61, %rd35, %rd60;
	ld.global.nc.f64 	%fd172, [%rd61];
	ld.shared.f64 	%fd173, [%r229+32];
	fma.rn.f64 	%fd174, %fd172, %fd173, %fd171;
	mul.wide.u32 	%rd62, %r241, 8;
	add.s64 	%rd63, %rd35, %rd62;
	ld.global.nc.f64 	%fd175, [%rd63];
	ld.shared.f64 	%fd176, [%r229+40];
	fma.rn.f64 	%fd177, %fd175, %fd176, %fd174;
	mul.wide.u32 	%rd64, %r242, 8;
	add.s64 	%rd65, %rd35, %rd64;
	ld.global.nc.f64 	%fd178, [%rd65];
	ld.shared.f64 	%fd179, [%r229+48];
	fma.rn.f64 	%fd180, %fd178, %fd179, %fd177;
	mul.wide.u32 	%rd66, %r243, 8;
	add.s64 	%rd67, %rd35, %rd66;
	ld.global.nc.f64 	%fd181, [%rd67];
	ld.shared.f64 	%fd182, [%r229+56];
	fma.rn.f64 	%fd244, %fd181, %fd182, %fd180;
	add.s32 	%r245, %r245, 16;
	shl.b32 	%r191, %r117, 4;
	add.s32 	%r244, %r244, %r191;
	add.s32 	%r243, %r243, %r191;
	add.s32 	%r242, %r242, %r191;
	add.s32 	%r241, %r241, %r191;
	add.s32 	%r240, %r240, %r191;
	add.s32 	%r239, %r239, %r191;
	add.s32 	%r238, %r238, %r191;
	add.s32 	%r237, %r237, %r191;
	add.s32 	%r236, %r236, %r191;
	add.s32 	%r235, %r235, %r191;
	add.s32 	%r234, %r234, %r191;
	add.s32 	%r233, %r233, %r191;
	add.s32 	%r232, %r232, %r191;
	add.s32 	%r231, %r231, %r191;
	add.s32 	%r230, %r230, %r191;
	add.s32 	%r229, %r229, 128;
	add.s32 	%r228, %r228, %r191;
	setp.ne.s32 	%p28, %r245, 0;
	@%p28 bra 	$L__BB0_30;
$L__BB0_31:
	and.b32  	%r100, %r43, 15;
	setp.eq.s32 	%p29, %r100, 0;
	@%p29 bra 	$L__BB0_40;
	ld.param.u64 	%rd98, [_Z7stdwellPKdS0_S0_PKiS2_S0_PdiiS2__param_0];
	cvta.to.global.u64 	%rd4, %rd98;
	shl.b32 	%r192, %r118, 3;
	mov.u32 	%r193, smem;
	add.s32 	%r101, %r193, %r192;
	and.b32  	%r102, %r43, 7;
	setp.lt.u32 	%p30, %r100, 8;
	@%p30 bra 	$L__BB0_34;
	add.s32 	%r194, %r247, %r42;
	mad.lo.s32 	%r195, %r194, %r117, %r40;
	mul.wide.u32 	%rd68, %r195, 8;
	add.s64 	%rd69, %rd4, %rd68;
	ld.global.nc.f64 	%fd184, [%rd69];
	shl.b32 	%r196, %r247, 3;
	add.s32 	%r197, %r101, %r196;
	ld.shared.f64 	%fd185, [%r197];
	fma.rn.f64 	%fd186, %fd184, %fd185, %fd244;
	add.s32 	%r198, %r195, %r117;
	mul.wide.u32 	%rd70, %r198, 8;
	add.s64 	%rd71, %rd4, %rd70;
	ld.global.nc.f64 	%fd187, [%rd71];
	ld.shared.f64 	%fd188, [%r197+8];
	fma.rn.f64 	%fd189, %fd187, %fd188, %fd186;
	add.s32 	%r199, %r198, %r117;
	mul.wide.u32 	%rd72, %r199, 8;
	add.s64 	%rd73, %rd4, %rd72;
	ld.global.nc.f64 	%fd190, [%rd73];
	ld.shared.f64 	%fd191, [%r197+16];
	fma.rn.f64 	%fd192, %fd190, %fd191, %fd189;
	add.s32 	%r200, %r199, %r117;
	mul.wide.u32 	%rd74, %r200, 8;
	add.s64 	%rd75, %rd4, %rd74;
	ld.global.nc.f64 	%fd193, [%rd75];
	ld.shared.f64 	%fd194, [%r197+24];
	fma.rn.f64 	%fd195, %fd193, %fd194, %fd192;
	add.s32 	%r201, %r200, %r117;
	mul.wide.u32 	%rd76, %r201, 8;
	add.s64 	%rd77, %rd4, %rd76;
	ld.global.nc.f64 	%fd196, [%rd77];
	ld.shared.f64 	%fd197, [%r197+32];
	fma.rn.f64 	%fd198, %fd196, %fd197, %fd195;
	add.s32 	%r202, %r201, %r117;
	mul.wide.u32 	%rd78, %r202, 8;
	add.s64 	%rd79, %rd4, %rd78;
	ld.global.nc.f64 	%fd199, [%rd79];
	ld.shared.f64 	%fd200, [%r197+40];
	fma.rn.f64 	%fd201, %fd199, %fd200, %fd198;
	add.s32 	%r203, %r202, %r117;
	mul.wide.u32 	%rd80, %r203, 8;
	add.s64 	%rd81, %rd4, %rd80;
	ld.global.nc.f64 	%fd202, [%rd81];
	ld.shared.f64 	%fd203, [%r197+48];
	fma.rn.f64 	%fd204, %fd202, %fd203, %fd201;
	add.s32 	%r204, %r203, %r117;
	mul.wide.u32 	%rd82, %r204, 8;
	add.s64 	%rd83, %rd4, %rd82;
	ld.global.nc.f64 	%fd205, [%rd83];
	ld.shared.f64 	%fd206, [%r197+56];
	fma.rn.f64 	%fd244, %fd205, %fd206, %fd204;
	add.s32 	%r247, %r247, 8;
$L__BB0_34:
	setp.eq.s32 	%p31, %r102, 0;
	@%p31 bra 	$L__BB0_40;
	and.b32  	%r105, %r43, 3;
	setp.lt.u32 	%p32, %r102, 4;
	@%p32 bra 	$L__BB0_37;
	add.s32 	%r205, %r247, %r42;
	mad.lo.s32 	%r206, %r205, %r117, %r40;
	mul.wide.u32 	%rd84, %r206, 8;
	add.s64 	%rd85, %rd4, %rd84;
	ld.global.nc.f64 	%fd208, [%rd85];
	shl.b32 	%r207, %r247, 3;
	add.s32 	%r208, %r101, %r207;
	ld.shared.f64 	%fd209, [%r208];
	fma.rn.f64 	%fd210, %fd208, %fd209, %fd244;
	add.s32 	%r209, %r206, %r117;
	mul.wide.u32 	%rd86, %r209, 8;
	add.s64 	%rd87, %rd4, %rd86;
	ld.global.nc.f64 	%fd211, [%rd87];
	ld.shared.f64 	%fd212, [%r208+8];
	fma.rn.f64 	%fd213, %fd211, %fd212, %fd210;
	add.s32 	%r210, %r209, %r117;
	mul.wide.u32 	%rd88, %r210, 8;
	add.s64 	%rd89, %rd4, %rd88;
	ld.global.nc.f64 	%fd214, [%rd89];
	ld.shared.f64 	%fd215, [%r208+16];
	fma.rn.f64 	%fd216, %fd214, %fd215, %fd213;
	add.s32 	%r211, %r210, %r117;
	mul.wide.u32 	%rd90, %r211, 8;
	add.s64 	%rd91, %rd4, %rd90;
	ld.global.nc.f64 	%fd217, [%rd91];
	ld.shared.f64 	%fd218, [%r208+24];
	fma.rn.f64 	%fd244, %fd217, %fd218, %fd216;
	add.s32 	%r247, %r247, 4;
$L__BB0_37:
	setp.eq.s32 	%p33, %r105, 0;
	@%p33 bra 	$L__BB0_40;
	shl.b32 	%r212, %r247, 3;
	add.s32 	%r214, %r212, %r192;
	add.s32 	%r251, %r193, %r214;
	add.s32 	%r216, %r247, %r42;
	mad.lo.s32 	%r250, %r117, %r216, %r40;
	neg.s32 	%r249, %r105;
$L__BB0_39:
	.pragma "nounroll";
	mul.wide.u32 	%rd92, %r250, 8;
	add.s64 	%rd93, %rd4, %rd92;
	ld.global.nc.f64 	%fd219, [%rd93];
	ld.shared.f64 	%fd220, [%r251];
	fma.rn.f64 	%fd244, %fd219, %fd220, %fd244;
	add.s32 	%r251, %r251, 8;
	add.s32 	%r250, %r250, %r117;
	add.s32 	%r249, %r249, 1;
	setp.ne.s32 	%p34, %r249, 0;
	@%p34 bra 	$L__BB0_39;
$L__BB0_40:
	ld.param.u64 	%rd101, [_Z7stdwellPKdS0_S0_PKiS2_S0_PdiiS2__param_6];
	mad.lo.s32 	%r217, %r41, %r117, %r40;
	cvta.to.global.u64 	%rd94, %rd101;
	mul.wide.s32 	%rd95, %r217, 8;
	add.s64 	%rd96, %rd94, %rd95;
	ld.global.f64 	%fd221, [%rd96];
	sub.f64 	%fd222, %fd221, %fd244;
	st.global.f64 	[%rd96], %fd222;
$L__BB0_41:
	ret;

}


// ===== COMPILED SASS (sm_100) =====

	.target	sm_100

	.elftype	@"ET_EXEC"


//--------------------- .note.nv.tkinfo           --------------------------
	.section	.note.nv.tkinfo,"",@"SHT_NOTE"
	.sectionflags	@"SHF_NOTE_NV_TKINFO"
	.tkinfo
        /*0018*/ 	.word	0x00000002
        /*0030*/ 	.string	""
        /*0030*/ 	.string	"ptxas"
        /*0030*/ 	.string	"Cuda compilation tools, release 13.0, V13.0.88"
        /*0030*/ 	.string	"Build cuda_13.0.r13.0/compiler.36424714_0"
        /*0030*/ 	.string	"-arch sm_100 -m 64 "



//--------------------- .note.nv.cuinfo           --------------------------
	.section	.note.nv.cuinfo,"",@"SHT_NOTE"
	.sectionflags	@"SHF_NOTE_NV_CUINFO"
        /*0018*/ 	.short	0x0002
        /*001a*/ 	.short	0x0064
        /*001c*/ 	.short	0x0082
	.zero		2


//--------------------- .nv.info                  --------------------------
	.section	.nv.info,"",@"SHT_CUDA_INFO"
	.align	4


	//----- nvinfo : EIATTR_REGCOUNT
	.align		4
        /*0000*/ 	.byte	0x04, 0x2f
        /*0002*/ 	.short	(.L_1 - .L_0)
	.align		4
.L_0:
        /*0004*/ 	.word	index@(_Z7stdwellPKdS0_S0_PKiS2_S0_PdiiS2_)
        /*0008*/ 	.word	0x00000028


	//----- nvinfo : EIATTR_FRAME_SIZE
	.align		4
.L_1:
        /*000c*/ 	.byte	0x04, 0x11
        /*000e*/ 	.short	(.L_3 - .L_2)
	.align		4
.L_2:
        /*0010*/ 	.word	index@(_Z7stdwellPKdS0_S0_PKiS2_S0_PdiiS2_)
        /*0014*/ 	.word	0x00000000


	//----- nvinfo : EIATTR_MIN_STACK_SIZE
	.align		4
.L_3:
        /*0018*/ 	.byte	0x04, 0x12
        /*001a*/ 	.short	(.L_5 - .L_4)
	.align		4
.L_4:
        /*001c*/ 	.word	index@(_Z7stdwellPKdS0_S0_PKiS2_S0_PdiiS2_)
        /*0020*/ 	.word	0x00000000
.L_5:


//--------------------- .nv.compat                --------------------------
	.section	.nv.compat,"",@"SHT_CUDA_COMPAT_INFO"
	.align	4
        /*0000*/ 	.byte	0x02, 0x09, 0x00, 0x00, 0x02, 0x02, 0x01, 0x00, 0x02, 0x05, 0x05, 0x00, 0x03, 0x07, 0x01, 0x01
        /*0010*/ 	.byte	0x02, 0x03, 0x00, 0x00, 0x02, 0x06, 0x01, 0x00, 0x04, 0x0b, 0x08, 0x00, 0x01, 0x00, 0x00, 0x00
        /*0020*/ 	.byte	0x00, 0x00, 0x00, 0x00


//--------------------- .nv.info._Z7stdwellPKdS0_S0_PKiS2_S0_PdiiS2_ --------------------------
	.section	.nv.info._Z7stdwellPKdS0_S0_PKiS2_S0_PdiiS2_,"",@"SHT_CUDA_INFO"
	.sectionflags	@""
	.align	4


	//----- nvinfo : EIATTR_CUDA_API_VERSION
	.align		4
        /*0000*/ 	.byte	0x04, 0x37
        /*0002*/ 	.short	(.L_7 - .L_6)
.L_6:
        /*0004*/ 	.word	0x00000082


	//----- nvinfo : EIATTR_KPARAM_INFO
	.align		4
.L_7:
        /*0008*/ 	.byte	0x04, 0x17
        /*000a*/ 	.short	(.L_9 - .L_8)
.L_8:
        /*000c*/ 	.word	0x00000000
        /*0010*/ 	.short	0x0009
        /*0012*/ 	.short	0x0040
        /*0014*/ 	.byte	0x00, 0xf5, 0x21, 0x00


	//----- nvinfo : EIATTR_KPARAM_INFO
	.align		4
.L_9:
        /*0018*/ 	.byte	0x04, 0x17
        /*001a*/ 	.short	(.L_11 - .L_10)
.L_10:
        /*001c*/ 	.word	0x00000000
        /*0020*/ 	.short	0x0008
        /*0022*/ 	.short	0x003c
        /*0024*/ 	.byte	0x00, 0xf0, 0x11, 0x00


	//----- nvinfo : EIATTR_KPARAM_INFO
	.align		4
.L_11:
        /*0028*/ 	.byte	0x04, 0x17
        /*002a*/ 	.short	(.L_13 - .L_12)
.L_12:
        /*002c*/ 	.word	0x00000000
        /*0030*/ 	.short	0x0007
        /*0032*/ 	.short	0x0038
        /*0034*/ 	.byte	0x00, 0xf0, 0x11, 0x00


	//----- nvinfo : EIATTR_KPARAM_INFO
	.align		4
.L_13:
        /*0038*/ 	.byte	0x04, 0x17
        /*003a*/ 	.short	(.L_15 - .L_14)
.L_14:
        /*003c*/ 	.word	0x00000000
        /*0040*/ 	.short	0x0006
        /*0042*/ 	.short	0x0030
        /*0044*/ 	.byte	0x00, 0xf5, 0x21, 0x00


	//----- nvinfo : EIATTR_KPARAM_INFO
	.align		4
.L_15:
        /*0048*/ 	.byte	0x04, 0x17
        /*004a*/ 	.short	(.L_17 - .L_16)
.L_16:
        /*004c*/ 	.word	0x00000000
        /*0050*/ 	.short	0x0005
        /*0052*/ 	.short	0x0028
        /*0054*/ 	.byte	0x00, 0xf5, 0x21, 0x00


	//----- nvinfo : EIATTR_KPARAM_INFO
	.align		4
.L_17:
        /*0058*/ 	.byte	0x04, 0x17
        /*005a*/ 	.short	(.L_19 - .L_18)
.L_18:
        /*005c*/ 	.word	0x00000000
        /*0060*/ 	.short	0x0004
        /*0062*/ 	.short	0x0020
        /*0064*/ 	.byte	0x00, 0xf5, 0x21, 0x00


	//----- nvinfo : EIATTR_KPARAM_INFO
	.align		4
.L_19:
        /*0068*/ 	.byte	0x04, 0x17
        /*006a*/ 	.short	(.L_21 - .L_20)
.L_20:
        /*006c*/ 	.word	0x00000000
        /*0070*/ 	.short	0x0003
        /*0072*/ 	.short	0x0018
        /*0074*/ 	.byte	0x00, 0xf5, 0x21, 0x00


	//----- nvinfo : EIATTR_KPARAM_INFO
	.align		4
.L_21:
        /*0078*/ 	.byte	0x04, 0x17
        /*007a*/ 	.short	(.L_23 - .L_22)
.L_22:
        /*007c*/ 	.word	0x00000000
        /*0080*/ 	.short	0x0002
        /*0082*/ 	.short	0x0010
        /*0084*/ 	.byte	0x00, 0xf5, 0x21, 0x00


	//----- nvinfo : EIATTR_KPARAM_INFO
	.align		4
.L_23:
        /*0088*/ 	.byte	0x04, 0x17
        /*008a*/ 	.short	(.L_25 - .L_24)
.L_24:
        /*008c*/ 	.word	0x00000000
        /*0090*/ 	.short	0x0001
        /*0092*/ 	.short	0x0008
        /*0094*/ 	.byte	0x00, 0xf5, 0x21, 0x00


	//----- nvinfo : EIATTR_KPARAM_INFO
	.align		4
.L_25:
        /*0098*/ 	.byte	0x04, 0x17
        /*009a*/ 	.short	(.L_27 - .L_26)
.L_26:
        /*009c*/ 	.word	0x00000000
        /*00a0*/ 	.short	0x0000
        /*00a2*/ 	.short	0x0000
        /*00a4*/ 	.byte	0x00, 0xf5, 0x21, 0x00


	//----- nvinfo : EIATTR_SPARSE_MMA_MASK
	.align		4
.L_27:
        /*00a8*/ 	.byte	0x03, 0x50
        /*00aa*/ 	.short	0x0000


	//----- nvinfo : EIATTR_MAXREG_COUNT
	.align		4
        /*00ac*/ 	.byte	0x03, 0x1b
        /*00ae*/ 	.short	0x00ff


	//----- nvinfo : EIATTR_NUM_BARRIERS
	.align		4
        /*00b0*/ 	.byte	0x02, 0x4c
        /*00b2*/ 	.byte	0x01
	.zero		1


	//----- nvinfo : EIATTR_MERCURY_ISA_VERSION
	.align		4
        /*00b4*/ 	.byte	0x03, 0x5f
        /*00b6*/ 	.short	0x0101


	//----- nvinfo : EIATTR_COOP_GROUP_MASK_REGIDS
	.align		4
        /*00b8*/ 	.byte	0x04, 0x29
        /*00ba*/ 	.short	(.L_29 - .L_28)


	//   ....[0]....
.L_28:
        /*00bc*/ 	.word	0x0500000b


	//   ....[1]....
        /*00c0*/ 	.word	0x0500000f


	//   ....[2]....
        /*00c4*/ 	.word	0x0500000b


	//   ....[3]....
        /*00c8*/ 	.word	0x0500000f


	//   ....[4]....
        /*00cc*/ 	.word	0x0500000b


	//   ....[5]....
        /*00d0*/ 	.word	0x0500000f


	//   ....[6]....
        /*00d4*/ 	.word	0x0500000c


	//   ....[7]....
        /*00d8*/ 	.word	0x0500000c


	//   ....[8]....
        /*00dc*/ 	.word	0x0500000c


	//   ....[9]....
        /*00e0*/ 	.word	0x0500000c


	//   ....[10]....
        /*00e4*/ 	.word	0x0500000c


	//   ....[11]....
        /*00e8*/ 	.word	0x0500000c


	//----- nvinfo : EIATTR_COOP_GROUP_INSTR_OFFSETS
	.align		4
.L_29:
        /*00ec*/ 	.byte	0x04, 0x28
        /*00ee*/ 	.short	(.L_31 - .L_30)


	//   ....[0]....
.L_30:
        /*00f0*/ 	.word	0x000008b0


	//   ....[1]....
        /*00f4*/ 	.word	0x000008c0


	//   ....[2]....
        /*00f8*/ 	.word	0x00000990


	//   ....[3]....
        /*00fc*/ 	.word	0x000009a0


	//   ....[4]....
        /*0100*/ 	.word	0x00000a30


	//   ....[5]....
        /*0104*/ 	.word	0x00000a40


	//   ....[6]....
        /*0108*/ 	.word	0x00002420


	//   ....[7]....
        /*010c*/ 	.word	0x00002470


	//   ....[8]....
        /*0110*/ 	.word	0x00002500


	//   ....[9]....
        /*0114*/ 	.word	0x00002590


	//   ....[10]....
        /*0118*/ 	.word	0x00002620


	//   ....[11]....
        /*011c*/ 	.word	0x000026b0


	//----- nvinfo : EIATTR_VRC_CTA_INIT_COUNT
	.align		4
.L_31:
        /*0120*/ 	.byte	0x02, 0x4a
	.zero		1
	.zero		1


	//----- nvinfo : EIATTR_EXIT_INSTR_OFFSETS
	.align		4
        /*0124*/ 	.byte	0x04, 0x1c
        /*0126*/ 	.short	(.L_33 - .L_32)


	//   ....[0]....
.L_32:
        /*0128*/ 	.word	0x00001390


	//   ....[1]....
        /*012c*/ 	.word	0x000023c0


	//----- nvinfo : EIATTR_CRS_STACK_SIZE
	.align		4
.L_33:
        /*0130*/ 	.byte	0x04, 0x1e
        /*0132*/ 	.short	(.L_35 - .L_34)
.L_34:
        /*0134*/ 	.word	0x00000000


	//----- nvinfo : EIATTR_CBANK_PARAM_SIZE
	.align		4
.L_35:
        /*0138*/ 	.byte	0x03, 0x19
        /*013a*/ 	.short	0x0048


	//----- nvinfo : EIATTR_PARAM_CBANK
	.align		4
        /*013c*/ 	.byte	0x04, 0x0a
        /*013e*/ 	.short	(.L_37 - .L_36)
	.align		4
.L_36:
        /*0140*/ 	.word	index@(.nv.constant0._Z7stdwellPKdS0_S0_PKiS2_S0_PdiiS2_)
        /*0144*/ 	.short	0x0380
        /*0146*/ 	.short	0x0048


	//----- nvinfo : EIATTR_SW_WAR
	.align		4
.L_37:
        /*0148*/ 	.byte	0x04, 0x36
        /*014a*/ 	.short	(.L_39 - .L_38)
.L_38:
        /*014c*/ 	.word	0x00000008
.L_39:


//--------------------- .nv.callgraph             --------------------------
	.section	.nv.callgraph,"",@"SHT_CUDA_CALLGRAPH"
	.align	4
	.sectionentsize	8
	.align		4
        /*0000*/ 	.word	0x00000000
	.align		4
        /*0004*/ 	.word	0xffffffff
	.align		4
        /*0008*/ 	.word	0x00000000
	.align		4
        /*000c*/ 	.word	0xfffffffe
	.align		4
        /*0010*/ 	.word	0x00000000
	.align		4
        /*0014*/ 	.word	0xfffffffd
	.align		4
        /*0018*/ 	.word	0x00000000
	.align		4
        /*001c*/ 	.word	0xfffffffc


//--------------------- .text._Z7stdwellPKdS0_S0_PKiS2_S0_PdiiS2_ --------------------------
	.section	.text._Z7stdwellPKdS0_S0_PKiS2_S0_PdiiS2_,"ax",@progbits
	.align	128
        .global         _Z7stdwellPKdS0_S0_PKiS2_S0_PdiiS2_
        .type           _Z7stdwellPKdS0_S0_PKiS2_S0_PdiiS2_,@function
        .size           _Z7stdwellPKdS0_S0_PKiS2_S0_PdiiS2_,(.L_x_37 - _Z7stdwellPKdS0_S0_PKiS2_S0_PdiiS2_)
        .other          _Z7stdwellPKdS0_S0_PKiS2_S0_PdiiS2_,@"STO_CUDA_ENTRY STV_DEFAULT"
_Z7stdwellPKdS0_S0_PKiS2_S0_PdiiS2_:
.text._Z7stdwellPKdS0_S0_PKiS2_S0_PdiiS2_:
[----:B------:R-:W-:Y:S08]  /*0000*/  LDC R1, c[0x0][0x37c] ;  /* 0x0000df00ff017b82 */ /* 0x000ff00000000800 */
[----:B------:R-:W0:Y:S01]  /*0010*/  LDC R0, c[0x0][0x3b8] ;  /* 0x0000ee00ff007b82 */ /* 0x000e220000000800 */
[----:B------:R-:W1:Y:S01]  /*0020*/  S2R R7, SR_CTAID.X ;  /* 0x0000000000077919 */ /* 0x000e620000002500 */
[----:B------:R-:W2:Y:S01]  /*0030*/  LDCU.64 UR12, c[0x0][0x358] ;  /* 0x00006b00ff0c77ac */ /* 0x000ea20008000a00 */
[----:B------:R-:W3:Y:S05]  /*0040*/  S2R R3, SR_TID.X ;  /* 0x0000000000037919 */ /* 0x000eea0000002100 */
[----:B------:R-:W1:Y:S08]  /*0050*/  LDC.64 R8, c[0x0][0x3c0] ;  /* 0x0000f000ff087b82 */ /* 0x000e700000000a00 */
[----:B------:R-:W4:Y:S01]  /*0060*/  LDC R4, c[0x0][0x3bc] ;  /* 0x0000ef00ff047b82 */ /* 0x000f220000000800 */
[----:B0-----:R-:W-:-:S04]  /*0070*/  IABS R2, R0 ;  /* 0x0000000000027213 */ /* 0x001fc80000000000 */
[----:B------:R-:W0:Y:S01]  /*0080*/  I2F.RP R5, R2 ;  /* 0x0000000200057306 */ /* 0x000e220000209400 */
[----:B-1----:R-:W-:Y:S01]  /*0090*/  IMAD.WIDE.U32 R8, R7, 0x4, R8 ;  /* 0x0000000407087825 */ /* 0x002fe200078e0008 */
[----:B---3--:R-:W-:-:S04]  /*00a0*/  LOP3.LUT R13, R3, 0x1f, RZ, 0xc0, !PT ;  /* 0x0000001f030d7812 */ /* 0x008fc800078ec0ff */
[----:B--2---:R-:W5:Y:S04]  /*00b0*/  LDG.E.CONSTANT R21, desc[UR12][R8.64+0x4] ;  /* 0x0000040c08157981 */ /* 0x004f68000c1e9900 */
[----:B------:R1:W5:Y:S01]  /*00c0*/  LDG.E.CONSTANT R20, desc[UR12][R8.64] ;  /* 0x0000000c08147981 */ /* 0x000362000c1e9900 */
[----:B0-----:R-:W0:Y:S01]  /*00d0*/  MUFU.RCP R5, R5 ;  /* 0x0000000500057308 */ /* 0x001e220000001000 */
[----:B----4-:R-:W-:Y:S01]  /*00e0*/  IMAD R6, R0, R4, RZ ;  /* 0x0000000400067224 */ /* 0x010fe200078e02ff */
[----:B------:R-:W-:Y:S02]  /*00f0*/  LOP3.LUT R17, RZ, R0, RZ, 0x33, !PT ;  /* 0x00000000ff117212 */ /* 0x000fe400078e33ff */
[----:B------:R-:W-:Y:S02]  /*0100*/  ISETP.GE.AND P2, PT, R3, R4, PT ;  /* 0x000000040300720c */ /* 0x000fe40003f46270 */
[----:B------:R-:W-:-:S02]  /*0110*/  IABS R12, R6 ;  /* 0x00000006000c7213 */ /* 0x000fc40000000000 */
[----:B-1----:R-:W-:Y:S02]  /*0120*/  IABS R9, R13 ;  /* 0x0000000d00097213 */ /* 0x002fe40000000000 */
[----:B------:R-:W1:Y:S01]  /*0130*/  I2F.RP R15, R12 ;  /* 0x0000000c000f7306 */ /* 0x000e620000209400 */
[----:B0-----:R-:W-:Y:S02]  /*0140*/  IADD3 R10, PT, PT, R5, 0xffffffe, RZ ;  /* 0x0ffffffe050a7810 */ /* 0x001fe40007ffe0ff */
[----:B------:R-:W-:-:S05]  /*0150*/  IABS R5, R4 ;  /* 0x0000000400057213 */ /* 0x000fca0000000000 */
[----:B------:R0:W2:Y:S08]  /*0160*/  F2I.FTZ.U32.TRUNC.NTZ R11, R10 ;  /* 0x0000000a000b7305 */ /* 0x0000b0000021f000 */
[----:B-1----:R-:W1:Y:S01]  /*0170*/  MUFU.RCP R15, R15 ;  /* 0x0000000f000f7308 */ /* 0x002e620000001000 */
[----:B0-----:R-:W-:Y:S02]  /*0180*/  HFMA2 R10, -RZ, RZ, 0, 0 ;  /* 0x00000000ff0a7431 */ /* 0x001fe400000001ff */
[----:B--2---:R-:W-:-:S04]  /*0190*/  IMAD.MOV R19, RZ, RZ, -R11 ;  /* 0x000000ffff137224 */ /* 0x004fc800078e0a0b */
[----:B------:R-:W-:-:S04]  /*01a0*/  IMAD R19, R19, R2, RZ ;  /* 0x0000000213137224 */ /* 0x000fc800078e02ff */
[----:B------:R-:W-:Y:S02]  /*01b0*/  IMAD.HI.U32 R19, R11, R19, R10 ;  /* 0x000000130b137227 */ /* 0x000fe400078e000a */
[----:B------:R-:W0:Y:S01]  /*01c0*/  I2F.RP R11, R5 ;  /* 0x00000005000b7306 */ /* 0x000e220000209400 */
[----:B-1----:R-:W-:-:S03]  /*01d0*/  IADD3 R16, PT, PT, R15, 0xffffffe, RZ ;  /* 0x0ffffffe0f107810 */ /* 0x002fc60007ffe0ff */
[----:B------:R-:W-:-:S04]  /*01e0*/  IMAD.HI.U32 R8, R19, R9, RZ ;  /* 0x0000000913087227 */ /* 0x000fc800078e00ff */
[----:B------:R-:W-:-:S04]  /*01f0*/  IMAD.MOV R10, RZ, RZ, -R8 ;  /* 0x000000ffff0a7224 */ /* 0x000fc800078e0a08 */
[----:B------:R-:W-:Y:S01]  /*0200*/  IMAD R9, R2, R10, R9 ;  /* 0x0000000a02097224 */ /* 0x000fe200078e0209 */
[----:B------:R-:W-:Y:S01]  /*0210*/  LOP3.LUT R10, R0, 0x1f, R3, 0x78, !PT ;  /* 0x0000001f000a7812 */ /* 0x000fe200078e7803 */
[----:B0-----:R-:W0:Y:S03]  /*0220*/  MUFU.RCP R11, R11 ;  /* 0x0000000b000b7308 */ /* 0x001e260000001000 */
[----:B------:R-:W-:Y:S02]  /*0230*/  ISETP.GT.U32.AND P1, PT, R2, R9, PT ;  /* 0x000000090200720c */ /* 0x000fe40003f24070 */
[----:B------:R-:W-:-:S11]  /*0240*/  ISETP.GE.AND P3, PT, R10, RZ, PT ;  /* 0x000000ff0a00720c */ /* 0x000fd60003f66270 */
[-C--:B------:R-:W-:Y:S01]  /*0250*/  @!P1 IADD3 R9, PT, PT, R9, -R2.reuse, RZ ;  /* 0x8000000209099210 */ /* 0x080fe20007ffe0ff */
[----:B------:R-:W-:Y:S01]  /*0260*/  @!P1 VIADD R8, R8, 0x1 ;  /* 0x0000000108089836 */ /* 0x000fe20000000000 */
[----:B------:R-:W-:Y:S01]  /*0270*/  ISETP.NE.AND P1, PT, R0, RZ, PT ;  /* 0x000000ff0000720c */ /* 0x000fe20003f25270 */
[----:B0-----:R-:W-:Y:S01]  /*0280*/  VIADD R14, R11, 0xffffffe ;  /* 0x0ffffffe0b0e7836 */ /* 0x001fe20000000000 */
[----:B------:R-:W-:Y:S01]  /*0290*/  ISETP.GE.U32.AND P0, PT, R9, R2, PT ;  /* 0x000000020900720c */ /* 0x000fe20003f06070 */
[----:B------:R0:W1:Y:S08]  /*02a0*/  F2I.FTZ.U32.TRUNC.NTZ R11, R16 ;  /* 0x00000010000b7305 */ /* 0x000070000021f000 */
[----:B------:R2:W3:Y:S01]  /*02b0*/  F2I.FTZ.U32.TRUNC.NTZ R9, R14 ;  /* 0x0000000e00097305 */ /* 0x0004e2000021f000 */
[----:B0-----:R-:W0:Y:S03]  /*02c0*/  @!P2 S2R R16, SR_CgaCtaId ;  /* 0x000000000010a919 */ /* 0x001e260000008800 */
[----:B------:R-:W-:Y:S01]  /*02d0*/  @P0 IADD3 R8, PT, PT, R8, 0x1, RZ ;  /* 0x0000000108080810 */ /* 0x000fe20007ffe0ff */
[----:B-1----:R-:W-:-:S03]  /*02e0*/  IMAD.MOV R25, RZ, RZ, -R11 ;  /* 0x000000ffff197224 */ /* 0x002fc600078e0a0b */
[----:B------:R-:W-:Y:S02]  /*02f0*/  @!P3 IADD3 R8, PT, PT, -R8, RZ, RZ ;  /* 0x000000ff0808b210 */ /* 0x000fe40007ffe1ff */
[----:B--2---:R-:W-:Y:S02]  /*0300*/  IABS R14, R6 ;  /* 0x00000006000e7213 */ /* 0x004fe40000000000 */
[----:B------:R-:W-:Y:S02]  /*0310*/  SEL R15, R17, R8, !P1 ;  /* 0x00000008110f7207 */ /* 0x000fe40004800000 */
[----:B------:R-:W-:Y:S01]  /*0320*/  MOV R8, RZ ;  /* 0x000000ff00087202 */ /* 0x000fe20000000f00 */
[----:B---3--:R-:W-:Y:S01]  /*0330*/  IMAD.MOV R10, RZ, RZ, -R9 ;  /* 0x000000ffff0a7224 */ /* 0x008fe200078e0a09 */
[----:B------:R-:W-:-:S03]  /*0340*/  ISETP.GE.AND P6, PT, R15, RZ, PT ;  /* 0x000000ff0f00720c */ /* 0x000fc60003fc6270 */
[----:B------:R-:W-:Y:S01]  /*0350*/  IMAD R23, R10, R5, RZ ;  /* 0x000000050a177224 */ /* 0x000fe200078e02ff */
[----:B------:R-:W-:Y:S01]  /*0360*/  IABS R10, R15 ;  /* 0x0000000f000a7213 */ /* 0x000fe20000000000 */
[----:B------:R-:W-:Y:S02]  /*0370*/  IMAD.MOV R15, RZ, RZ, -R15 ;  /* 0x000000ffff0f7224 */ /* 0x000fe400078e0a0f */
[----:B------:R-:W-:-:S04]  /*0380*/  IMAD.HI.U32 R8, R9, R23, R8 ;  /* 0x0000001709087227 */ /* 0x000fc800078e0008 */
[----:B------:R-:W-:Y:S02]  /*0390*/  IMAD.MOV.U32 R9, RZ, RZ, R10 ;  /* 0x000000ffff097224 */ /* 0x000fe400078e000a */
[----:B------:R-:W-:Y:S02]  /*03a0*/  HFMA2 R10, -RZ, RZ, 0, 0 ;  /* 0x00000000ff0a7431 */ /* 0x000fe400000001ff */
[----:B------:R-:W-:Y:S02]  /*03b0*/  IMAD R23, R25, R12, RZ ;  /* 0x0000000c19177224 */ /* 0x000fe400078e02ff */
[----:B------:R-:W-:-:S04]  /*03c0*/  IMAD.HI.U32 R8, R8, R9, RZ ;  /* 0x0000000908087227 */ /* 0x000fc800078e00ff */
[----:B------:R-:W-:Y:S01]  /*03d0*/  IMAD.MOV R25, RZ, RZ, -R14 ;  /* 0x000000ffff197224 */ /* 0x000fe200078e0a0e */
[----:B------:R-:W-:Y:S01]  /*03e0*/  IADD3 R8, PT, PT, -R8, RZ, RZ ;  /* 0x000000ff08087210 */ /* 0x000fe20007ffe1ff */
[----:B------:R-:W-:Y:S02]  /*03f0*/  IMAD R13, R0, R15, R13 ;  /* 0x0000000f000d7224 */ /* 0x000fe400078e020d */
[----:B------:R-:W-:-:S04]  /*0400*/  IMAD.HI.U32 R10, R11, R23, R10 ;  /* 0x000000170b0a7227 */ /* 0x000fc800078e000a */
[----:B------:R-:W-:Y:S01]  /*0410*/  IMAD R8, R5, R8, R9 ;  /* 0x0000000805087224 */ /* 0x000fe200078e0209 */
[----:B------:R-:W-:Y:S01]  /*0420*/  @!P2 MOV R9, 0x400 ;  /* 0x000004000009a802 */ /* 0x000fe20000000f00 */
[----:B------:R-:W-:-:S03]  /*0430*/  IMAD.HI.U32 R14, R10, 0x20, RZ ;  /* 0x000000200a0e7827 */ /* 0x000fc600078e00ff */
[----:B------:R-:W-:Y:S01]  /*0440*/  ISETP.GT.U32.AND P3, PT, R5, R8, PT ;  /* 0x000000080500720c */ /* 0x000fe20003f64070 */
[----:B------:R-:W-:Y:S01]  /*0450*/  IMAD R11, R14, R25, 0x20 ;  /* 0x000000200e0b7424 */ /* 0x000fe200078e0219 */
[----:B0-----:R-:W-:-:S04]  /*0460*/  @!P2 LEA R16, R16, R9, 0x18 ;  /* 0x000000091010a211 */ /* 0x001fc800078ec0ff */
[----:B------:R-:W-:Y:S01]  /*0470*/  ISETP.GT.U32.AND P0, PT, R12, R11, PT ;  /* 0x0000000b0c00720c */ /* 0x000fe20003f04070 */
[----:B------:R-:W-:Y:S01]  /*0480*/  @!P2 IMAD R9, R3, 0x8, R16 ;  /* 0x000000080309a824 */ /* 0x000fe200078e0210 */
[----:B------:R-:W-:-:S04]  /*0490*/  LOP3.LUT R16, RZ, R6, RZ, 0x33, !PT ;  /* 0x00000006ff107212 */ /* 0x000fc800078e33ff */
[----:B------:R0:W-:Y:S01]  /*04a0*/  @!P2 STS.64 [R9], RZ ;  /* 0x000000ff0900a388 */ /* 0x0001e20000000a00 */
[----:B------:R-:W-:Y:S01]  /*04b0*/  @!P3 IMAD.IADD R8, R8, 0x1, -R5 ;  /* 0x000000010808b824 */ /* 0x000fe200078e0a05 */
[----:B------:R-:W-:Y:S01]  /*04c0*/  BAR.SYNC.DEFER_BLOCKING 0x0 ;  /* 0x0000000000007b1d */ /* 0x000fe20000010000 */
[----:B------:R-:W-:-:S04]  /*04d0*/  ISETP.NE.AND P3, PT, R6, RZ, PT ;  /* 0x000000ff0600720c */ /* 0x000fc80003f65270 */
[----:B------:R-:W-:Y:S02]  /*04e0*/  @!P0 IADD3 R11, PT, PT, R11, -R12, RZ ;  /* 0x8000000c0b0b8210 */ /* 0x000fe40007ffe0ff */
[----:B------:R-:W-:Y:S02]  /*04f0*/  ISETP.GT.U32.AND P4, PT, R5, R8, PT ;  /* 0x000000080500720c */ /* 0x000fe40003f84070 */
[----:B------:R-:W-:Y:S02]  /*0500*/  ISETP.GT.U32.AND P5, PT, R12, R11, PT ;  /* 0x0000000b0c00720c */ /* 0x000fe40003fa4070 */
[----:B------:R-:W-:-:S04]  /*0510*/  IADD3 R18, PT, PT, R11, -R12, RZ ;  /* 0x8000000c0b127210 */ /* 0x000fc80007ffe0ff */
[----:B------:R-:W-:Y:S02]  /*0520*/  SEL R23, R18, R11, !P5 ;  /* 0x0000000b12177207 */ /* 0x000fe40006800000 */
[----:B------:R-:W-:Y:S02]  /*0530*/  ISETP.NE.AND P5, PT, R4, RZ, PT ;  /* 0x000000ff0400720c */ /* 0x000fe40003fa5270 */
[----:B------:R-:W-:Y:S01]  /*0540*/  SEL R23, R16, R23, !P3 ;  /* 0x0000001710177207 */ /* 0x000fe20005800000 */
[----:B------:R-:W-:-:S03]  /*0550*/  @!P4 IMAD.IADD R8, R8, 0x1, -R5 ;  /* 0x000000010808c824 */ /* 0x000fc600078e0a05 */
[----:B------:R-:W-:Y:S02]  /*0560*/  IADD3 R18, PT, PT, -R23, 0x20, RZ ;  /* 0x0000002017127810 */ /* 0x000fe40007ffe1ff */
[----:B------:R-:W-:Y:S02]  /*0570*/  MOV R5, R8 ;  /* 0x0000000800057202 */ /* 0x000fe40000000f00 */
[----:B------:R-:W-:Y:S02]  /*0580*/  ISETP.GE.U32.AND P4, PT, R3, R18, PT ;  /* 0x000000120300720c */ /* 0x000fe40003f86070 */
[----:B------:R-:W-:Y:S02]  /*0590*/  @!P6 IADD3 R5, PT, PT, -R5, RZ, RZ ;  /* 0x000000ff0505e210 */ /* 0x000fe40007ffe1ff */
[----:B------:R-:W-:-:S09]  /*05a0*/  @!P5 LOP3.LUT R5, RZ, R4, RZ, 0x33, !PT ;  /* 0x00000004ff05d212 */ /* 0x000fd200078e33ff */
[----:B0-----:R-:W-:Y:S05]  /*05b0*/  @P4 BRA `(.L_x_0) ;  /* 0x0000000400484947 */ /* 0x001fea0003800000 */
[----:B------:R-:W-:Y:S01]  /*05c0*/  IABS R9, R3 ;  /* 0x0000000300097213 */ /* 0x000fe20000000000 */
[----:B------:R-:W-:Y:S01]  /*05d0*/  BSSY.RECONVERGENT B0, `(.L_x_1) ;  /* 0x0000029000007945 */ /* 0x000fe20003800200 */
[----:B------:R-:W-:-:S03]  /*05e0*/  LOP3.LUT R8, R3, R6, RZ, 0x3c, !PT ;  /* 0x0000000603087212 */ /* 0x000fc600078e3cff */
[----:B------:R-:W-:Y:S01]  /*05f0*/  IMAD.HI.U32 R10, R10, R9, RZ ;  /* 0x000000090a0a7227 */ /* 0x000fe200078e00ff */
[----:B------:R-:W-:-:S03]  /*0600*/  ISETP.GE.AND P6, PT, R8, RZ, PT ;  /* 0x000000ff0800720c */ /* 0x000fc60003fc6270 */
[----:B------:R-:W-:-:S05]  /*0610*/  IMAD R9, R10, R25, R9 ;  /* 0x000000190a097224 */ /* 0x000fca00078e0209 */
[----:B------:R-:W-:-:S13]  /*0620*/  ISETP.GT.U32.AND P5, PT, R12, R9, PT ;  /* 0x000000090c00720c */ /* 0x000fda0003fa4070 */
[----:B------:R-:W-:Y:S01]  /*0630*/  @!P5 IMAD.IADD R9, R9, 0x1, -R12 ;  /* 0x000000010909d824 */ /* 0x000fe200078e0a0c */
[----:B------:R-:W-:-:S04]  /*0640*/  @!P5 IADD3 R10, PT, PT, R10, 0x1, RZ ;  /* 0x000000010a0ad810 */ /* 0x000fc80007ffe0ff */
[----:B------:R-:W-:-:S13]  /*0650*/  ISETP.GE.U32.AND P4, PT, R9, R12, PT ;  /* 0x0000000c0900720c */ /* 0x000fda0003f86070 */
[----:B------:R-:W-:-:S05]  /*0660*/  @P4 VIADD R10, R10, 0x1 ;  /* 0x000000010a0a4836 */ /* 0x000fca0000000000 */
[----:B------:R-:W-:-:S04]  /*0670*/  @!P6 IADD3 R10, PT, PT, -R10, RZ, RZ ;  /* 0x000000ff0a0ae210 */ /* 0x000fc80007ffe1ff */
[----:B------:R-:W-:-:S05]  /*0680*/  SEL R9, R16, R10, !P3 ;  /* 0x0000000a10097207 */ /* 0x000fca0005800000 */
[----:B-----5:R-:W-:Y:S01]  /*0690*/  IMAD.IADD R18, R20, 0x1, R9 ;  /* 0x0000000114127824 */ /* 0x020fe200078e0209 */
[----:B------:R-:W-:-:S04]  /*06a0*/  CS2R R8, SRZ ;  /* 0x0000000000087805 */ /* 0x000fc8000001ff00 */
[----:B------:R-:W-:-:S13]  /*06b0*/  ISETP.GE.U32.AND P4, PT, R18, R21, PT ;  /* 0x000000151200720c */ /* 0x000fda0003f86070 */
[----:B------:R-:W-:Y:S05]  /*06c0*/  @P4 BRA `(.L_x_2) ;  /* 0x0000000000644947 */ /* 0x000fea0003800000 */
[----:B------:R-:W-:Y:S01]  /*06d0*/  ISETP.GE.U32.AND P4, PT, R11, R12, PT ;  /* 0x0000000c0b00720c */ /* 0x000fe20003f86070 */
[----:B------:R-:W-:Y:S01]  /*06e0*/  IMAD.MOV.U32 R12, RZ, RZ, R18 ;  /* 0x000000ffff0c7224 */ /* 0x000fe200078e0012 */
[----:B------:R-:W-:Y:S01]  /*06f0*/  LOP3.LUT R8, R6, 0x20, RZ, 0x3c, !PT ;  /* 0x0000002006087812 */ /* 0x000fe200078e3cff */
[----:B------:R-:W0:Y:S01]  /*0700*/  LDC.64 R10, c[0x0][0x390] ;  /* 0x0000e400ff0a7b82 */ /* 0x000e220000000a00 */
[----:B------:R-:W-:Y:S02]  /*0710*/  @!P0 IADD3 R14, PT, PT, R14, 0x1, RZ ;  /* 0x000000010e0e8810 */ /* 0x000fe40007ffe0ff */
[----:B------:R-:W-:Y:S02]  /*0720*/  ISETP.GE.AND P0, PT, R8, RZ, PT ;  /* 0x000000ff0800720c */ /* 0x000fe40003f06270 */
[----:B------:R-:W-:-:S05]  /*0730*/  CS2R R8, SRZ ;  /* 0x0000000000087805 */ /* 0x000fca000001ff00 */
[----:B------:R-:W-:-:S06]  /*0740*/  @P4 VIADD R14, R14, 0x1 ;  /* 0x000000010e0e4836 */ /* 0x000fcc0000000000 */
[----:B------:R-:W-:-:S04]  /*0750*/  @!P0 IADD3 R14, PT, PT, -R14, RZ, RZ ;  /* 0x000000ff0e0e8210 */ /* 0x000fc80007ffe1ff */
[----:B------:R-:W-:-:S07]  /*0760*/  SEL R29, R16, R14, !P3 ;  /* 0x0000000e101d7207 */ /* 0x000fce0005800000 */
.L_x_3:
[----:B------:R-:W1:Y:S08]  /*0770*/  LDC.64 R24, c[0x0][0x3a0] ;  /* 0x0000e800ff187b82 */ /* 0x000e700000000a00 */
[----:B------:R-:W2:Y:S01]  /*0780*/  LDC.64 R14, c[0x0][0x3a8] ;  /* 0x0000ea00ff0e7b82 */ /* 0x000ea20000000a00 */
[----:B-1----:R-:W-:-:S06]  /*0790*/  IMAD.WIDE R24, R12, 0x4, R24 ;  /* 0x000000040c187825 */ /* 0x002fcc00078e0218 */
[----:B------:R-:W3:Y:S01]  /*07a0*/  LDG.E.CONSTANT R24, desc[UR12][R24.64] ;  /* 0x0000000c18187981 */ /* 0x000ee2000c1e9900 */
[----:B------:R-:W-:-:S04]  /*07b0*/  IMAD R16, R12, R4, R5 ;  /* 0x000000040c107224 */ /* 0x000fc800078e0205 */
[----:B------:R-:W-:-:S04]  /*07c0*/  IMAD R23, R16, R0, R13 ;  /* 0x0000000010177224 */ /* 0x000fc800078e020d */
[----:B0-----:R-:W-:-:S06]  /*07d0*/  IMAD.WIDE R22, R23, 0x8, R10 ;  /* 0x0000000817167825 */ /* 0x001fcc00078e020a */
[----:B------:R-:W4:Y:S01]  /*07e0*/  LDG.E.64.CONSTANT R22, desc[UR12][R22.64] ;  /* 0x0000000c16167981 */ /* 0x000f22000c1e9b00 */
[----:B---3--:R-:W-:-:S04]  /*07f0*/  IMAD R27, R24, R0, R13 ;  /* 0x00000000181b7224 */ /* 0x008fc800078e020d */
[----:B--2---:R-:W-:-:S06]  /*0800*/  IMAD.WIDE R14, R27, 0x8, R14 ;  /* 0x000000081b0e7825 */ /* 0x004fcc00078e020e */
[----:B------:R-:W4:Y:S01]  /*0810*/  LDG.E.64.CONSTANT R14, desc[UR12][R14.64] ;  /* 0x0000000c0e0e7981 */ /* 0x000f22000c1e9b00 */
[----:B------:R-:W-:-:S04]  /*0820*/  IADD3 R12, PT, PT, R29, R12, RZ ;  /* 0x0000000c1d0c7210 */ /* 0x000fc80007ffe0ff */
[----:B------:R-:W-:Y:S01]  /*0830*/  ISETP.GE.U32.AND P0, PT, R12, R21, PT ;  /* 0x000000150c00720c */ /* 0x000fe20003f06070 */
[----:B----4-:R-:W-:-:S12]  /*0840*/  DFMA R8, R22, R14, R8 ;  /* 0x0000000e1608722b */ /* 0x010fd80000000008 */
[----:B------:R-:W-:Y:S05]  /*0850*/  @!P0 BRA `(.L_x_3) ;  /* 0xfffffffc00c48947 */ /* 0x000fea000383ffff */
.L_x_2:
[----:B------:R-:W-:Y:S05]  /*0860*/  BSYNC.RECONVERGENT B0 ;  /* 0x0000000000007941 */ /* 0x000fea0003800200 */
.L_x_1:
[----:B------:R-:W-:-:S03]  /*0870*/  UMOV UR4, 0xffffff ;  /* 0x00ffffff00047882 */ /* 0x000fc60000000000 */
[----:B------:R-:W-:Y:S05]  /*0880*/  BRA.DIV UR4, `(.L_x_4) ;  /* 0x0000001a04d07947 */ /* 0x000fea000b800000 */
[----:B------:R-:W-:Y:S01]  /*0890*/  IMAD.MOV.U32 R11, RZ, RZ, 0xffffff ;  /* 0x00ffffffff0b7424 */ /* 0x000fe200078e00ff */
[----:B------:R-:W-:-:S05]  /*08a0*/  MOV R15, 0xffffff ;  /* 0x00ffffff000f7802 */ /* 0x000fca0000000f00 */
[----:B------:R0:W1:Y:S04]  /*08b0*/  SHFL.DOWN PT, R11, R9, R6, 0x1f ;  /* 0x08001f06090b7589 */ /* 0x00006800000e0000 */
[----:B------:R0:W2:Y:S02]  /*08c0*/  SHFL.DOWN PT, R10, R8, R6, 0x1f ;  /* 0x08001f06080a7589 */ /* 0x0000a400000e0000 */
.L_x_27:
[----:B------:R-:W-:Y:S01]  /*08d0*/  ISETP.GE.AND P0, PT, R3, R6, PT ;  /* 0x000000060300720c */ /* 0x000fe20003f06270 */
[----:B------:R-:W-:Y:S01]  /*08e0*/  BSSY B0, `(.L_x_5) ;  /* 0x0000018000007945 */ /* 0x000fe20003800000 */
[----:B012---:R-:W-:-:S11]  /*08f0*/  DADD R8, R10, R8 ;  /* 0x000000000a087229 */ /* 0x007fd60000000008 */
[----:B------:R-:W-:Y:S05]  /*0900*/  @P0 BRA `(.L_x_6) ;  /* 0x0000000000540947 */ /* 0x000fea0003800000 */
[----:B------:R-:W-:Y:S01]  /*0910*/  LOP3.LUT R10, R13, 0x2, RZ, 0xfc, !PT ;  /* 0x000000020d0a7812 */ /* 0x000fe200078efcff */
[----:B------:R-:W-:Y:S03]  /*0920*/  BSSY B1, `(.L_x_7) ;  /* 0x000000a000017945 */ /* 0x000fe60003800000 */
[----:B------:R-:W-:-:S13]  /*0930*/  ISETP.NE.AND P0, PT, R10, 0x2, PT ;  /* 0x000000020a00780c */ /* 0x000fda0003f05270 */
[----:B------:R-:W-:Y:S05]  /*0940*/  @P0 BRA `(.L_x_8) ;  /* 0x00000000001c0947 */ /* 0x000fea0003800000 */
[----:B------:R-:W-:-:S03]  /*0950*/  UMOV UR4, 0xb6d ;  /* 0x00000b6d00047882 */ /* 0x000fc60000000000 */
[----:B------:R-:W-:Y:S05]  /*0960*/  BRA.DIV UR4, `(.L_x_9) ;  /* 0x0000001a04cc7947 */ /* 0x000fea000b800000 */
[----:B------:R-:W-:Y:S02]  /*0970*/  HFMA2 R15, -RZ, RZ, 0, 0.00022661685943603515625 ;  /* 0x00000b6dff0f7431 */ /* 0x000fe400000001ff */
[----:B------:R-:W-:-:S06]  /*0980*/  IMAD.MOV.U32 R11, RZ, RZ, 0xb6d ;  /* 0x00000b6dff0b7424 */ /* 0x000fcc00078e00ff */
[----:B------:R0:W1:Y:S04]  /*0990*/  SHFL.DOWN PT, R11, R9, 0x2, 0x1f ;  /* 0x08401f00090b7f89 */ /* 0x00006800000e0000 */
[----:B------:R0:W2:Y:S02]  /*09a0*/  SHFL.DOWN PT, R10, R8, 0x2, 0x1f ;  /* 0x08401f00080a7f89 */ /* 0x0000a400000e0000 */
.L_x_31:
[----:B012---:R-:W-:-:S11]  /*09b0*/  DADD R8, R8, R10 ;  /* 0x0000000008087229 */ /* 0x007fd6000000000a */
.L_x_8:
[----:B------:R-:W-:Y:S05]  /*09c0*/  BSYNC B1 ;  /* 0x0000000000017941 */ /* 0x000fea0003800000 */
.L_x_7:
[----:B------:R-:W-:-:S13]  /*09d0*/  ISETP.GT.U32.AND P0, PT, R13, 0x1, PT ;  /* 0x000000010d00780c */ /* 0x000fda0003f04070 */
[----:B------:R-:W-:Y:S05]  /*09e0*/  @P0 BRA `(.L_x_6) ;  /* 0x00000000001c0947 */ /* 0x000fea0003800000 */
[----:B------:R-:W-:-:S03]  /*09f0*/  UMOV UR4, 0x6db ;  /* 0x000006db00047882 */ /* 0x000fc60000000000 */
[----:B------:R-:W-:Y:S05]  /*0a00*/  BRA.DIV UR4, `(.L_x_10) ;  /* 0x0000001a04ec7947 */ /* 0x000fea000b800000 */
[----:B------:R-:W-:Y:S02]  /*0a10*/  HFMA2 R15, -RZ, RZ, 0, 0.00010460615158081054688 ;  /* 0x000006dbff0f7431 */ /* 0x000fe400000001ff */
[----:B------:R-:W-:-:S06]  /*0a20*/  IMAD.MOV.U32 R11, RZ, RZ, 0x6db ;  /* 0x000006dbff0b7424 */ /* 0x000fcc00078e00ff */
[----:B------:R0:W1:Y:S04]  /*0a30*/  SHFL.DOWN PT, R11, R9, 0x1, 0x1f ;  /* 0x08201f00090b7f89 */ /* 0x00006800000e0000 */
[----:B------:R0:W2:Y:S02]  /*0a40*/  SHFL.DOWN PT, R10, R8, 0x1, 0x1f ;  /* 0x08201f00080a7f89 */ /* 0x0000a400000e0000 */
.L_x_35:
[----:B012---:R-:W-:-:S11]  /*0a50*/  DADD R8, R8, R10 ;  /* 0x0000000008087229 */ /* 0x007fd6000000000a */
.L_x_6:
[----:B------:R-:W-:Y:S05]  /*0a60*/  BSYNC B0 ;  /* 0x0000000000007941 */ /* 0x000fea0003800000 */
.L_x_5:
[----:B------:R-:W-:-:S04]  /*0a70*/  ISETP.NE.AND P0, PT, R13, RZ, PT ;  /* 0x000000ff0d00720c */ /* 0x000fc80003f05270 */
[----:B------:R-:W-:-:S13]  /*0a80*/  ISETP.GE.OR P0, PT, R3, R6, P0 ;  /* 0x000000060300720c */ /* 0x000fda0000706670 */
[----:B------:R-:W0:Y:S01]  /*0a90*/  @!P0 S2R R11, SR_CgaCtaId ;  /* 0x00000000000b8919 */ /* 0x000e220000008800 */
[----:B------:R-:W-:-:S04]  /*0aa0*/  @!P0 MOV R10, 0x400 ;  /* 0x00000400000a8802 */ /* 0x000fc80000000f00 */
[----:B0-----:R-:W-:-:S05]  /*0ab0*/  @!P0 LEA R10, R11, R10, 0x18 ;  /* 0x0000000a0b0a8211 */ /* 0x001fca00078ec0ff */
[----:B------:R-:W-:-:S05]  /*0ac0*/  @!P0 IMAD R5, R5, 0x8, R10 ;  /* 0x0000000805058824 */ /* 0x000fca00078e020a */
[----:B------:R0:W-:Y:S02]  /*0ad0*/  @!P0 STS.64 [R5], R8 ;  /* 0x0000000805008388 */ /* 0x0001e40000000a00 */
.L_x_0:
[----:B0-----:R-:W0:Y:S01]  /*0ae0*/  S2R R8, SR_CgaCtaId ;  /* 0x0000000000087919 */ /* 0x001e220000008800 */
[----:B------:R-:W-:Y:S01]  /*0af0*/  MOV R5, 0x400 ;  /* 0x0000040000057802 */ /* 0x000fe20000000f00 */
[----:B------:R-:W-:Y:S05]  /*0b00*/  WARPSYNC.ALL ;  /* 0x0000000000007948 */ /* 0x000fea0003800000 */
[----:B------:R-:W-:Y:S06]  /*0b10*/  BAR.SYNC.DEFER_BLOCKING 0x0 ;  /* 0x0000000000007b1d */ /* 0x000fec0000010000 */
[----:B------:R-:W-:Y:S01]  /*0b20*/  BSSY.RECONVERGENT B0, `(.L_x_11) ;  /* 0x0000082000007945 */ /* 0x000fe20003800200 */
[----:B0-----:R-:W-:-:S04]  /*0b30*/  LEA R5, R8, R5, 0x18 ;  /* 0x0000000508057211 */ /* 0x001fc800078ec0ff */
[----:B------:R-:W-:Y:S01]  /*0b40*/  LEA R18, R4, R5, 0x3 ;  /* 0x0000000504127211 */ /* 0x000fe200078e18ff */
[----:B------:R-:W-:Y:S06]  /*0b50*/  @P2 BRA `(.L_x_12) ;  /* 0x0000000400f82947 */ /* 0x000fec0003800000 */
[C---:B------:R-:W-:Y:S01]  /*0b60*/  ISETP.GE.U32.AND P0, PT, R4.reuse, 0x10, PT ;  /* 0x000000100400780c */ /* 0x040fe20003f06070 */
[-C--:B------:R-:W-:Y:S01]  /*0b70*/  IMAD R7, R7, R4.reuse, R3 ;  /* 0x0000000407077224 */ /* 0x080fe200078e0203 */
[----:B------:R-:W-:Y:S01]  /*0b80*/  LOP3.LUT R25, R4, 0xf, RZ, 0xc0, !PT ;  /* 0x0000000f04197812 */ /* 0x000fe200078ec0ff */
[----:B------:R-:W-:Y:S01]  /*0b90*/  IMAD.MOV.U32 R16, RZ, RZ, RZ ;  /* 0x000000ffff107224 */ /* 0x000fe200078e00ff */
[----:B------:R-:W-:Y:S01]  /*0ba0*/  CS2R R28, SRZ ;  /* 0x00000000001c7805 */ /* 0x000fe2000001ff00 */
[----:B------:R-:W-:Y:S01]  /*0bb0*/  IMAD R7, R7, R4, RZ ;  /* 0x0000000407077224 */ /* 0x000fe200078e02ff */
[----:B------:R-:W-:-:S07]  /*0bc0*/  ISETP.NE.AND P2, PT, R25, RZ, PT ;  /* 0x000000ff1900720c */ /* 0x000fce0003f45270 */
[----:B------:R-:W-:Y:S06]  /*0bd0*/  @!P0 BRA `(.L_x_13) ;  /* 0x0000000000d08947 */ /* 0x000fec0003800000 */
[----:B------:R-:W-:Y:S01]  /*0be0*/  LOP3.LUT R16, R4, 0xfffffff0, RZ, 0xc0, !PT ;  /* 0xfffffff004107812 */ /* 0x000fe200078ec0ff */
[----:B------:R-:W-:Y:S01]  /*0bf0*/  IMAD.MOV.U32 R22, RZ, RZ, R7 ;  /* 0x000000ffff167224 */ /* 0x000fe200078e0007 */
[----:B------:R-:W-:Y:S02]  /*0c00*/  IADD3 R24, PT, PT, R5, 0x40, RZ ;  /* 0x0000004005187810 */ /* 0x000fe40007ffe0ff */
[----:B------:R-:W-:Y:S02]  /*0c10*/  CS2R R28, SRZ ;  /* 0x00000000001c7805 */ /* 0x000fe4000001ff00 */
[----:B------:R-:W-:-:S07]  /*0c20*/  IADD3 R23, PT, PT, -R16, RZ, RZ ;  /* 0x000000ff10177210 */ /* 0x000fce0007ffe1ff */
.L_x_14:
[----:B------:R-:W0:Y:S01]  /*0c30*/  LDC.64 R26, c[0x0][0x388] ;  /* 0x0000e200ff1a7b82 */ /* 0x000e220000000a00 */
[----:B------:R-:W1:Y:S01]  /*0c40*/  LDS.128 R8, [R24+-0x40] ;  /* 0xffffc00018087984 */ /* 0x000e620000000c00 */
[----:B0-----:R-:W-:-:S05]  /*0c50*/  IMAD.WIDE R26, R22, 0x8, R26 ;  /* 0x00000008161a7825 */ /* 0x001fca00078e021a */
[----:B------:R-:W1:Y:S04]  /*0c60*/  LDG.E.64.CONSTANT R12, desc[UR12][R26.64] ;  /* 0x0000000c1a0c7981 */ /* 0x000e68000c1e9b00 */
[----:B------:R-:W2:Y:S04]  /*0c70*/  LDG.E.64.CONSTANT R32, desc[UR12][R26.64+0x8] ;  /* 0x0000080c1a207981 */ /* 0x000ea8000c1e9b00 */
[----:B------:R-:W3:Y:S04]  /*0c80*/  LDG.E.64.CONSTANT R30, desc[UR12][R26.64+0x10] ;  /* 0x0000100c1a1e7981 */ /* 0x000ee8000c1e9b00 */
[----:B------:R-:W4:Y:S01]  /*0c90*/  LDG.E.64.CONSTANT R14, desc[UR12][R26.64+0x18] ;  /* 0x0000180c1a0e7981 */ /* 0x000f22000c1e9b00 */
[----:B-1----:R-:W-:-:S03]  /*0ca0*/  DFMA R8, R12, R8, R28 ;  /* 0x000000080c08722b */ /* 0x002fc6000000001c */
[----:B------:R-:W4:Y:S04]  /*0cb0*/  LDG.E.64.CONSTANT R12, desc[UR12][R26.64+0x20] ;  /* 0x0000200c1a0c7981 */ /* 0x000f28000c1e9b00 */
[----:B------:R-:W4:Y:S01]  /*0cc0*/  LDG.E.64.CONSTANT R28, desc[UR12][R26.64+0x28] ;  /* 0x0000280c1a1c7981 */ /* 0x000f22000c1e9b00 */
[----:B--2---:R-:W-:-:S03]  /*0cd0*/  DFMA R32, R10, R32, R8 ;  /* 0x000000200a20722b */ /* 0x004fc60000000008 */
[----:B------:R-:W3:Y:S05]  /*0ce0*/  LDS.128 R8, [R24+-0x30] ;  /* 0xffffd00018087984 */ /* 0x000eea0000000c00 */
[----:B---3--:R-:W-:Y:S01]  /*0cf0*/  DFMA R32, R30, R8, R32 ;  /* 0x000000081e20722b */ /* 0x008fe20000000020 */
[----:B------:R-:W2:Y:S07]  /*0d00*/  LDG.E.64.CONSTANT R30, desc[UR12][R26.64+0x30] ;  /* 0x0000300c1a1e7981 */ /* 0x000eae000c1e9b00 */
[----:B----4-:R-:W-:Y:S01]  /*0d10*/  DFMA R32, R10, R14, R32 ;  /* 0x0000000e0a20722b */ /* 0x010fe20000000020 */
[----:B------:R-:W0:Y:S04]  /*0d20*/  LDS.128 R8, [R24+-0x20] ;  /* 0xffffe00018087984 */ /* 0x000e280000000c00 */
[----:B------:R-:W3:Y:S03]  /*0d30*/  LDG.E.64.CONSTANT R14, desc[UR12][R26.64+0x38] ;  /* 0x0000380c1a0e7981 */ /* 0x000ee6000c1e9b00 */
[----:B0-----:R-:W-:Y:S01]  /*0d40*/  DFMA R32, R12, R8, R32 ;  /* 0x000000080c20722b */ /* 0x001fe20000000020 */
[----:B------:R-:W4:Y:S07]  /*0d50*/  LDG.E.64.CONSTANT R12, desc[UR12][R26.64+0x40] ;  /* 0x0000400c1a0c7981 */ /* 0x000f2e000c1e9b00 */
[----:B------:R-:W-:Y:S01]  /*0d60*/  DFMA R32, R10, R28, R32 ;  /* 0x0000001c0a20722b */ /* 0x000fe20000000020 */
[----:B------:R-:W4:Y:S04]  /*0d70*/  LDG.E.64.CONSTANT R28, desc[UR12][R26.64+0x48] ;  /* 0x0000480c1a1c7981 */ /* 0x000f28000c1e9b00 */
[----:B------:R-:W2:Y:S03]  /*0d80*/  LDS.128 R8, [R24+-0x10] ;  /* 0xfffff00018087984 */ /* 0x000ea60000000c00 */
[----:B--2---:R-:W-:Y:S01]  /*0d90*/  DFMA R32, R30, R8, R32 ;  /* 0x000000081e20722b */ /* 0x004fe20000000020 */
[----:B------:R-:W2:Y:S07]  /*0da0*/  LDG.E.64.CONSTANT R30, desc[UR12][R26.64+0x50] ;  /* 0x0000500c1a1e7981 */ /* 0x000eae000c1e9b00 */
[----:B---3--:R-:W-:Y:S01]  /*0db0*/  DFMA R32, R10, R14, R32 ;  /* 0x0000000e0a20722b */ /* 0x008fe20000000020 */
[----:B------:R-:W4:Y:S04]  /*0dc0*/  LDS.128 R8, [R24] ;  /* 0x0000000018087984 */ /* 0x000f280000000c00 */
[----:B------:R-:W3:Y:S03]  /*0dd0*/  LDG.E.64.CONSTANT R14, desc[UR12][R26.64+0x58] ;  /* 0x0000580c1a0e7981 */ /* 0x000ee6000c1e9b00 */
[----:B----4-:R-:W-:Y:S01]  /*0de0*/  DFMA R32, R12, R8, R32 ;  /* 0x000000080c20722b */ /* 0x010fe20000000020 */
[----:B------:R-:W4:Y:S07]  /*0df0*/  LDG.E.64.CONSTANT R12, desc[UR12][R26.64+0x60] ;  /* 0x0000600c1a0c7981 */ /* 0x000f2e000c1e9b00 */
[----:B------:R-:W-:Y:S01]  /*0e00*/  DFMA R32, R10, R28, R32 ;  /* 0x0000001c0a20722b */ /* 0x000fe20000000020 */
[----:B------:R-:W2:Y:S04]  /*0e10*/  LDS.128 R8, [R24+0x10] ;  /* 0x0000100018087984 */ /* 0x000ea80000000c00 */
[----:B------:R-:W4:Y:S03]  /*0e20*/  LDG.E.64.CONSTANT R28, desc[UR12][R26.64+0x68] ;  /* 0x0000680c1a1c7981 */ /* 0x000f26000c1e9b00 */
[----:B--2---:R-:W-:Y:S01]  /*0e30*/  DFMA R8, R30, R8, R32 ;  /* 0x000000081e08722b */ /* 0x004fe20000000020 */
[----:B------:R-:W2:Y:S04]  /*0e40*/  LDG.E.64.CONSTANT R30, desc[UR12][R26.64+0x70] ;  /* 0x0000700c1a1e7981 */ /* 0x000ea8000c1e9b00 */
[----:B------:R-:W2:Y:S03]  /*0e50*/  LDG.E.64.CONSTANT R32, desc[UR12][R26.64+0x78] ;  /* 0x0000780c1a207981 */ /* 0x000ea6000c1e9b00 */
[----:B---3--:R-:W-:-:S02]  /*0e60*/  DFMA R14, R10, R14, R8 ;  /* 0x0000000e0a0e722b */ /* 0x008fc40000000008 */
[----:B------:R-:W4:Y:S01]  /*0e70*/  LDS.128 R8, [R24+0x20] ;  /* 0x0000200018087984 */ /* 0x000f220000000c00 */
[----:B------:R-:W-:-:S05]  /*0e80*/  VIADD R23, R23, 0x10 ;  /* 0x0000001017177836 */ /* 0x000fca0000000000 */
[----:B------:R-:W-:Y:S01]  /*0e90*/  ISETP.NE.AND P0, PT, R23, RZ, PT ;  /* 0x000000ff1700720c */ /* 0x000fe20003f05270 */
[----:B------:R-:W-:Y:S01]  /*0ea0*/  VIADD R22, R22, 0x10 ;  /* 0x0000001016167836 */ /* 0x000fe20000000000 */
[----:B----4-:R-:W-:Y:S01]  /*0eb0*/  DFMA R8, R12, R8, R14 ;  /* 0x000000080c08722b */ /* 0x010fe2000000000e */
[----:B------:R0:W2:Y:S07]  /*0ec0*/  LDS.128 R12, [R24+0x30] ;  /* 0x00003000180c7984 */ /* 0x0000ae0000000c00 */
[----:B------:R-:W-:Y:S01]  /*0ed0*/  DFMA R8, R10, R28, R8 ;  /* 0x0000001c0a08722b */ /* 0x000fe20000000008 */
[----:B0-----:R-:W-:-:S07]  /*0ee0*/  IADD3 R24, PT, PT, R24, 0x80, RZ ;  /* 0x0000008018187810 */ /* 0x001fce0007ffe0ff */
[----:B--2---:R-:W-:-:S08]  /*0ef0*/  DFMA R8, R30, R12, R8 ;  /* 0x0000000c1e08722b */ /* 0x004fd00000000008 */
[----:B------:R-:W-:Y:S01]  /*0f00*/  DFMA R28, R14, R32, R8 ;  /* 0x000000200e1c722b */ /* 0x000fe20000000008 */
[----:B------:R-:W-:Y:S10]  /*0f10*/  @P0 BRA `(.L_x_14) ;  /* 0xfffffffc00440947 */ /* 0x000ff4000383ffff */
.L_x_13:
[----:B------:R-:W-:Y:S05]  /*0f20*/  @!P2 BRA `(.L_x_15) ;  /* 0x0000000000fca947 */ /* 0x000fea0003800000 */
[----:B------:R-:W-:Y:S02]  /*0f30*/  ISETP.GE.U32.AND P0, PT, R25, 0x8, PT ;  /* 0x000000081900780c */ /* 0x000fe40003f06070 */
[----:B------:R-:W-:-:S04]  /*0f40*/  LOP3.LUT R24, R4, 0x7, RZ, 0xc0, !PT ;  /* 0x0000000704187812 */ /* 0x000fc800078ec0ff */
[----:B------:R-:W-:-:S07]  /*0f50*/  ISETP.NE.AND P2, PT, R24, RZ, PT ;  /* 0x000000ff1800720c */ /* 0x000fce0003f45270 */
[----:B------:R-:W-:Y:S06]  /*0f60*/  @!P0 BRA `(.L_x_16) ;  /* 0x0000000000648947 */ /* 0x000fec0003800000 */
[----:B------:R-:W0:Y:S01]  /*0f70*/  LDC.64 R36, c[0x0][0x388] ;  /* 0x0000e200ff247b82 */ /* 0x000e220000000a00 */
[----:B------:R-:W-:-:S05]  /*0f80*/  IADD3 R9, PT, PT, R7, R16, RZ ;  /* 0x0000001007097210 */ /* 0x000fca0007ffe0ff */
[----:B0-----:R-:W-:-:S05]  /*0f90*/  IMAD.WIDE R36, R9, 0x8, R36 ;  /* 0x0000000809247825 */ /* 0x001fca00078e0224 */
[----:B------:R-:W2:Y:S04]  /*0fa0*/  LDG.E.64.CONSTANT R14, desc[UR12][R36.64] ;  /* 0x0000000c240e7981 */ /* 0x000ea8000c1e9b00 */
[----:B------:R-:W3:Y:S04]  /*0fb0*/  LDG.E.64.CONSTANT R12, desc[UR12][R36.64+0x8] ;  /* 0x0000080c240c7981 */ /* 0x000ee8000c1e9b00 */
[----:B------:R-:W4:Y:S01]  /*0fc0*/  LDG.E.64.CONSTANT R34, desc[UR12][R36.64+0x10] ;  /* 0x0000100c24227981 */ /* 0x000f22000c1e9b00 */
[----:B------:R-:W-:-:S03]  /*0fd0*/  IMAD R25, R16, 0x8, R5 ;  /* 0x0000000810197824 */ /* 0x000fc600078e0205 */
[----:B------:R-:W4:Y:S04]  /*0fe0*/  LDG.E.64.CONSTANT R32, desc[UR12][R36.64+0x18] ;  /* 0x0000180c24207981 */ /* 0x000f28000c1e9b00 */
[----:B------:R-:W2:Y:S04]  /*0ff0*/  LDS.128 R8, [R25] ;  /* 0x0000000019087984 */ /* 0x000ea80000000c00 */
[----:B------:R-:W4:Y:S04]  /*1000*/  LDG.E.64.CONSTANT R22, desc[UR12][R36.64+0x20] ;  /* 0x0000200c24167981 */ /* 0x000f28000c1e9b00 */
[----:B------:R-:W4:Y:S04]  /*1010*/  LDG.E.64.CONSTANT R30, desc[UR12][R36.64+0x28] ;  /* 0x0000280c241e7981 */ /* 0x000f28000c1e9b00 */
[----:B------:R-:W4:Y:S01]  /*1020*/  LDG.E.64.CONSTANT R26, desc[UR12][R36.64+0x30] ;  /* 0x0000300c241a7981 */ /* 0x000f22000c1e9b00 */
[----:B--2---:R-:W-:-:S03]  /*1030*/  DFMA R8, R14, R8, R28 ;  /* 0x000000080e08722b */ /* 0x004fc6000000001c */
[----:B------:R-:W2:Y:S05]  /*1040*/  LDG.E.64.CONSTANT R28, desc[UR12][R36.64+0x38] ;  /* 0x0000380c241c7981 */ /* 0x000eaa000c1e9b00 */
[----:B---3--:R-:W-:Y:S01]  /*1050*/  DFMA R8, R12, R10, R8 ;  /* 0x0000000a0c08722b */ /* 0x008fe20000000008 */
[----:B------:R-:W4:Y:S07]  /*1060*/  LDS.128 R12, [R25+0x10] ;  /* 0x00001000190c7984 */ /* 0x000f2e0000000c00 */
[----:B----4-:R-:W-:-:S02]  /*1070*/  DFMA R12, R34, R12, R8 ;  /* 0x0000000c220c722b */ /* 0x010fc40000000008 */
[----:B------:R-:W0:Y:S06]  /*1080*/  LDS.128 R8, [R25+0x20] ;  /* 0x0000200019087984 */ /* 0x000e2c0000000c00 */
[----:B------:R-:W-:Y:S02]  /*1090*/  DFMA R32, R32, R14, R12 ;  /* 0x0000000e2020722b */ /* 0x000fe4000000000c */
[----:B------:R-:W1:Y:S01]  /*10a0*/  LDS.128 R12, [R25+0x30] ;  /* 0x00003000190c7984 */ /* 0x000e620000000c00 */
[----:B------:R-:W-:-:S05]  /*10b0*/  IADD3 R16, PT, PT, R16, 0x8, RZ ;  /* 0x0000000810107810 */ /* 0x000fca0007ffe0ff */
[----:B0-----:R-:W-:-:S08]  /*10c0*/  DFMA R8, R22, R8, R32 ;  /* 0x000000081608722b */ /* 0x001fd00000000020 */
[----:B------:R-:W-:-:S08]  /*10d0*/  DFMA R8, R30, R10, R8 ;  /* 0x0000000a1e08722b */ /* 0x000fd00000000008 */
[----:B-1----:R-:W-:-:S08]  /*10e0*/  DFMA R8, R26, R12, R8 ;  /* 0x0000000c1a08722b */ /* 0x002fd00000000008 */
[----:B--2---:R-:W-:-:S11]  /*10f0*/  DFMA R28, R28, R14, R8 ;  /* 0x0000000e1c1c722b */ /* 0x004fd60000000008 */
.L_x_16:
[----:B------:R-:W-:Y:S05]  /*1100*/  @!P2 BRA `(.L_x_15) ;  /* 0x000000000084a947 */ /* 0x000fea0003800000 */
[----:B------:R-:W-:Y:S02]  /*1110*/  ISETP.GE.U32.AND P0, PT, R24, 0x4, PT ;  /* 0x000000041800780c */ /* 0x000fe40003f06070 */
[----:B------:R-:W-:-:S04]  /*1120*/  LOP3.LUT R32, R4, 0x3, RZ, 0xc0, !PT ;  /* 0x0000000304207812 */ /* 0x000fc800078ec0ff */
[----:B------:R-:W-:-:S07]  /*1130*/  ISETP.NE.AND P2, PT, R32, RZ, PT ;  /* 0x000000ff2000720c */ /* 0x000fce0003f45270 */
[----:B------:R-:W-:Y:S06]  /*1140*/  @!P0 BRA `(.L_x_17) ;  /* 0x00000000003c8947 */ /* 0x000fec0003800000 */
[----:B------:R-:W0:Y:S01]  /*1150*/  LDC.64 R34, c[0x0][0x388] ;  /* 0x0000e200ff227b82 */ /* 0x000e220000000a00 */
[----:B------:R-:W-:-:S04]  /*1160*/  IMAD.IADD R9, R7, 0x1, R16 ;  /* 0x0000000107097824 */ /* 0x000fc800078e0210 */
[----:B0-----:R-:W-:-:S05]  /*1170*/  IMAD.WIDE R34, R9, 0x8, R34 ;  /* 0x0000000809227825 */ /* 0x001fca00078e0222 */
[----:B------:R-:W2:Y:S04]  /*1180*/  LDG.E.64.CONSTANT R30, desc[UR12][R34.64] ;  /* 0x0000000c221e7981 */ /* 0x000ea8000c1e9b00 */
[----:B------:R-:W3:Y:S04]  /*1190*/  LDG.E.64.CONSTANT R26, desc[UR12][R34.64+0x8] ;  /* 0x0000080c221a7981 */ /* 0x000ee8000c1e9b00 */
[----:B------:R-:W4:Y:S04]  /*11a0*/  LDG.E.64.CONSTANT R24, desc[UR12][R34.64+0x10] ;  /* 0x0000100c22187981 */ /* 0x000f28000c1e9b00 */
[----:B------:R-:W4:Y:S01]  /*11b0*/  LDG.E.64.CONSTANT R22, desc[UR12][R34.64+0x18] ;  /* 0x0000180c22167981 */ /* 0x000f22000c1e9b00 */
[C---:B------:R-:W-:Y:S01]  /*11c0*/  LEA R33, R16.reuse, R5, 0x3 ;  /* 0x0000000510217211 */ /* 0x040fe200078e18ff */
[----:B------:R-:W-:-:S04]  /*11d0*/  VIADD R16, R16, 0x4 ;  /* 0x0000000410107836 */ /* 0x000fc80000000000 */
[----:B------:R-:W2:Y:S04]  /*11e0*/  LDS.128 R8, [R33] ;  /* 0x0000000021087984 */ /* 0x000ea80000000c00 */
[----:B------:R-:W4:Y:S01]  /*11f0*/  LDS.128 R12, [R33+0x10] ;  /* 0x00001000210c7984 */ /* 0x000f220000000c00 */
[----:B--2---:R-:W-:-:S08]  /*1200*/  DFMA R8, R30, R8, R28 ;  /* 0x000000081e08722b */ /* 0x004fd0000000001c */
[----:B---3--:R-:W-:-:S08]  /*1210*/  DFMA R8, R26, R10, R8 ;  /* 0x0000000a1a08722b */ /* 0x008fd00000000008 */
[----:B----4-:R-:W-:-:S08]  /*1220*/  DFMA R8, R24, R12, R8 ;  /* 0x0000000c1808722b */ /* 0x010fd00000000008 */
[----:B------:R-:W-:-:S11]  /*1230*/  DFMA R28, R22, R14, R8 ;  /* 0x0000000e161c722b */ /* 0x000fd60000000008 */
.L_x_17:
[----:B------:R-:W-:Y:S05]  /*1240*/  @!P2 BRA `(.L_x_15) ;  /* 0x000000000034a947 */ /* 0x000fea0003800000 */
[----:B------:R-:W0:Y:S01]  /*1250*/  LDC.64 R8, c[0x0][0x388] ;  /* 0x0000e200ff087b82 */ /* 0x000e220000000a00 */
[----:B------:R-:W-:Y:S01]  /*1260*/  LEA R5, R16, R5, 0x3 ;  /* 0x0000000510057211 */ /* 0x000fe200078e18ff */
[----:B------:R-:W-:Y:S01]  /*1270*/  IMAD.IADD R7, R7, 0x1, R16 ;  /* 0x0000000107077824 */ /* 0x000fe200078e0210 */
[----:B------:R-:W-:-:S07]  /*1280*/  IADD3 R32, PT, PT, -R32, RZ, RZ ;  /* 0x000000ff20207210 */ /* 0x000fce0007ffe1ff */
.L_x_18:
[C---:B0-----:R-:W-:Y:S01]  /*1290*/  IMAD.WIDE R10, R7.reuse, 0x8, R8 ;  /* 0x00000008070a7825 */ /* 0x041fe200078e0208 */
[----:B------:R0:W1:Y:S05]  /*12a0*/  LDS.64 R12, [R5] ;  /* 0x00000000050c7984 */ /* 0x00006a0000000a00 */
[----:B------:R-:W1:Y:S01]  /*12b0*/  LDG.E.64.CONSTANT R10, desc[UR12][R10.64] ;  /* 0x0000000c0a0a7981 */ /* 0x000e62000c1e9b00 */
[----:B------:R-:W-:Y:S01]  /*12c0*/  VIADD R32, R32, 0x1 ;  /* 0x0000000120207836 */ /* 0x000fe20000000000 */
[----:B------:R-:W-:Y:S01]  /*12d0*/  IADD3 R7, PT, PT, R7, 0x1, RZ ;  /* 0x0000000107077810 */ /* 0x000fe20007ffe0ff */
[----:B0-----:R-:W-:-:S03]  /*12e0*/  VIADD R5, R5, 0x8 ;  /* 0x0000000805057836 */ /* 0x001fc60000000000 */
[----:B------:R-:W-:Y:S01]  /*12f0*/  ISETP.NE.AND P0, PT, R32, RZ, PT ;  /* 0x000000ff2000720c */ /* 0x000fe20003f05270 */
[----:B-1----:R-:W-:-:S12]  /*1300*/  DFMA R28, R10, R12, R28 ;  /* 0x0000000c0a1c722b */ /* 0x002fd8000000001c */
[----:B------:R-:W-:Y:S05]  /*1310*/  @P0 BRA `(.L_x_18) ;  /* 0xfffffffc00dc0947 */ /* 0x000fea000383ffff */
.L_x_15:
[----:B------:R-:W-:-:S05]  /*1320*/  LEA R5, R3, R18, 0x3 ;  /* 0x0000001203057211 */ /* 0x000fca00078e18ff */
[----:B------:R0:W-:Y:S02]  /*1330*/  STS.64 [R5], R28 ;  /* 0x0000001c05007388 */ /* 0x0001e40000000a00 */
.L_x_12:
[----:B------:R-:W-:Y:S05]  /*1340*/  BSYNC.RECONVERGENT B0 ;  /* 0x0000000000007941 */ /* 0x000fea0003800200 */
.L_x_11:
[----:B------:R-:W-:Y:S01]  /*1350*/  BAR.SYNC.DEFER_BLOCKING 0x0 ;  /* 0x0000000000007b1d */ /* 0x000fe20000010000 */
[----:B-----5:R-:W-:-:S04]  /*1360*/  IMAD.IADD R21, R21, 0x1, -R20 ;  /* 0x0000000115157824 */ /* 0x020fc800078e0a14 */
[----:B------:R-:W-:-:S05]  /*1370*/  IMAD R8, R21, R0, RZ ;  /* 0x0000000015087224 */ /* 0x000fca00078e02ff */
[----:B------:R-:W-:-:S13]  /*1380*/  ISETP.GE.U32.AND P0, PT, R3, R8, PT ;  /* 0x000000080300720c */ /* 0x000fda0003f06070 */
[----:B------:R-:W-:Y:S05]  /*1390*/  @P0 EXIT ;  /* 0x000000000000094d */ /* 0x000fea0003800000 */
[----:B------:R-:W-:-:S05]  /*13a0*/  IABS R8, R3 ;  /* 0x0000000300087213 */ /* 0x000fca0000000000 */
[----:B------:R-:W-:-:S05]  /*13b0*/  IMAD.HI.U32 R19, R19, R8, RZ ;  /* 0x0000000813137227 */ /* 0x000fca00078e00ff */
[----:B0-----:R-:W-:-:S05]  /*13c0*/  IADD3 R5, PT, PT, -R19, RZ, RZ ;  /* 0x000000ff13057210 */ /* 0x001fca0007ffe1ff */
[C---:B------:R-:W-:Y:S02]  /*13d0*/  IMAD R5, R2.reuse, R5, R8 ;  /* 0x0000000502057224 */ /* 0x040fe400078e0208 */
[----:B------:R-:W0:Y:S03]  /*13e0*/  LDC.64 R8, c[0x0][0x398] ;  /* 0x0000e600ff087b82 */ /* 0x000e260000000a00 */
[----:B------:R-:W-:-:S13]  /*13f0*/  ISETP.GT.U32.AND P2, PT, R2, R5, PT ;  /* 0x000000050200720c */ /* 0x000fda0003f44070 */
[----:B------:R-:W-:Y:S01]  /*1400*/  @!P2 IMAD.IADD R5, R5, 0x1, -R2 ;  /* 0x000000010505a824 */ /* 0x000fe200078e0a02 */
[----:B------:R-:W-:-:S04]  /*1410*/  @!P2 IADD3 R19, PT, PT, R19, 0x1, RZ ;  /* 0x000000011313a810 */ /* 0x000fc80007ffe0ff */
[----:B------:R-:W-:Y:S02]  /*1420*/  ISETP.GE.U32.AND P0, PT, R5, R2, PT ;  /* 0x000000020500720c */ /* 0x000fe40003f06070 */
[----:B------:R-:W-:-:S04]  /*1430*/  LOP3.LUT R2, R3, R0, RZ, 0x3c, !PT ;  /* 0x0000000003027212 */ /* 0x000fc800078e3cff */
[----:B------:R-:W-:-:S07]  /*1440*/  ISETP.GE.AND P3, PT, R2, RZ, PT ;  /* 0x000000ff0200720c */ /* 0x000fce0003f66270 */
[----:B------:R-:W-:-:S06]  /*1450*/  @P0 VIADD R19, R19, 0x1 ;  /* 0x0000000113130836 */ /* 0x000fcc0000000000 */
[----:B------:R-:W-:-:S04]  /*1460*/  @!P3 IADD3 R19, PT, PT, -R19, RZ, RZ ;  /* 0x000000ff1313b210 */ /* 0x000fc80007ffe1ff */
[----:B------:R-:W-:-:S05]  /*1470*/  SEL R17, R17, R19, !P1 ;  /* 0x0000001311117207 */ /* 0x000fca0004800000 */
[----:B------:R-:W-:-:S04]  /*1480*/  IMAD.IADD R11, R20, 0x1, R17 ;  /* 0x00000001140b7824 */ /* 0x000fc800078e0211 */
[----:B0-----:R-:W-:-:S05]  /*1490*/  IMAD.WIDE R8, R11, 0x4, R8 ;  /* 0x000000040b087825 */ /* 0x001fca00078e0208 */
[----:B------:R0:W5:Y:S01]  /*14a0*/  LDG.E.CONSTANT R5, desc[UR12][R8.64] ;  /* 0x0000000c08057981 */ /* 0x000162000c1e9900 */
[C---:B------:R-:W-:Y:S01]  /*14b0*/  ISETP.GE.U32.AND P0, PT, R4.reuse, 0x10, PT ;  /* 0x000000100400780c */ /* 0x040fe20003f06070 */
[----:B------:R-:W-:Y:S01]  /*14c0*/  UMOV UR4, URZ ;  /* 0x000000ff00047c82 */ /* 0x000fe20008000000 */
[----:B------:R-:W-:Y:S02]  /*14d0*/  IADD3 R17, PT, PT, -R17, RZ, RZ ;  /* 0x000000ff11117210 */ /* 0x000fe40007ffe1ff */
[----:B------:R-:W-:Y:S02]  /*14e0*/  CS2R R20, SRZ ;  /* 0x0000000000147805 */ /* 0x000fe4000001ff00 */
[----:B------:R-:W-:Y:S01]  /*14f0*/  VIMNMX.U32 R2, PT, PT, R4, 0x1, !PT ;  /* 0x0000000104027848 */ /* 0x000fe20007fe0000 */
[----:B------:R-:W-:Y:S02]  /*1500*/  IMAD R7, R11, R4, RZ ;  /* 0x000000040b077224 */ /* 0x000fe400078e02ff */
[----:B------:R-:W-:-:S04]  /*1510*/  IMAD R3, R0, R17, R3 ;  /* 0x0000001100037224 */ /* 0x000fc800078e0203 */
[----:B0-----:R-:W-:Y:S05]  /*1520*/  @!P0 BRA `(.L_x_19) ;  /* 0x0000000400f08947 */ /* 0x001fea0003800000 */
[--C-:B------:R-:W-:Y:S01]  /*1530*/  IMAD R9, R11, R6, R3.reuse ;  /* 0x000000060b097224 */ /* 0x100fe200078e0203 */
[C---:B------:R-:W-:Y:S01]  /*1540*/  IADD3 R11, PT, PT, R7.reuse, 0xf, RZ ;  /* 0x0000000f070b7810 */ /* 0x040fe20007ffe0ff */
[C---:B------:R-:W-:Y:S01]  /*1550*/  VIADD R13, R7.reuse, 0xe ;  /* 0x0000000e070d7836 */ /* 0x040fe20000000000 */
        /* <DEDUP_REMOVED lines=12> */
[----:B------:R-:W-:Y:S01]  /*1620*/  LOP3.LUT R2, R2, 0xfffffff0, RZ, 0xc0, !PT ;  /* 0xfffffff002027812 */ /* 0x000fe200078ec0ff */
[-C--:B------:R-:W-:Y:S01]  /*1630*/  IMAD R16, R7, R0.reuse, R0 ;  /* 0x0000000007107224 */ /* 0x080fe200078e0200 */
[----:B------:R-:W-:Y:S01]  /*1640*/  CS2R R20, SRZ ;  /* 0x0000000000147805 */ /* 0x000fe2000001ff00 */
[----:B------:R-:W-:Y:S01]  /*1650*/  VIADD R18, R18, 0x40 ;  /* 0x0000004012127836 */ /* 0x000fe20000000000 */
[----:B------:R-:W-:Y:S01]  /*1660*/  IADD3 R2, PT, PT, -R2, RZ, RZ ;  /* 0x000000ff02027210 */ /* 0x000fe20007ffe1ff */
[----:B------:R-:W-:-:S02]  /*1670*/  IMAD R11, R11, R0, R3 ;  /* 0x000000000b0b7224 */ /* 0x000fc400078e0203 */
[-CC-:B------:R-:W-:Y:S02]  /*1680*/  IMAD R13, R13, R0.reuse, R3.reuse ;  /* 0x000000000d0d7224 */ /* 0x180fe400078e0203 */
[-CC-:B------:R-:W-:Y:S02]  /*1690*/  IMAD R15, R15, R0.reuse, R3.reuse ;  /* 0x000000000f0f7224 */ /* 0x180fe400078e0203 */
[-CC-:B------:R-:W-:Y:S02]  /*16a0*/  IMAD R17, R17, R0.reuse, R3.reuse ;  /* 0x0000000011117224 */ /* 0x180fe400078e0203 */
[-CC-:B------:R-:W-:Y:S02]  /*16b0*/  IMAD R19, R19, R0.reuse, R3.reuse ;  /* 0x0000000013137224 */ /* 0x180fe400078e0203 */
[-CC-:B------:R-:W-:Y:S02]  /*16c0*/  IMAD R33, R33, R0.reuse, R3.reuse ;  /* 0x0000000021217224 */ /* 0x180fe400078e0203 */
[----:B------:R-:W-:-:S02]  /*16d0*/  IMAD R35, R35, R0, R3 ;  /* 0x0000000023237224 */ /* 0x000fc400078e0203 */
[-CC-:B------:R-:W-:Y:S02]  /*16e0*/  IMAD R37, R37, R0.reuse, R3.reuse ;  /* 0x0000000025257224 */ /* 0x180fe400078e0203 */
[-CC-:B------:R-:W-:Y:S02]  /*16f0*/  IMAD R4, R4, R0.reuse, R3.reuse ;  /* 0x0000000004047224 */ /* 0x180fe400078e0203 */
[-CC-:B------:R-:W-:Y:S02]  /*1700*/  IMAD R6, R6, R0.reuse, R3.reuse ;  /* 0x0000000006067224 */ /* 0x180fe400078e0203 */
[-CC-:B------:R-:W-:Y:S02]  /*1710*/  IMAD R8, R8, R0.reuse, R3.reuse ;  /* 0x0000000008087224 */ /* 0x180fe400078e0203 */
[-CC-:B------:R-:W-:Y:S02]  /*1720*/  IMAD R10, R10, R0.reuse, R3.reuse ;  /* 0x000000000a0a7224 */ /* 0x180fe400078e0203 */
[----:B------:R-:W-:-:S02]  /*1730*/  IMAD R12, R12, R0, R3 ;  /* 0x000000000c0c7224 */ /* 0x000fc400078e0203 */
[----:B------:R-:W-:Y:S02]  /*1740*/  IMAD R14, R14, R0, R3 ;  /* 0x000000000e0e7224 */ /* 0x000fe400078e0203 */
[----:B------:R-:W-:-:S07]  /*1750*/  IMAD.IADD R16, R3, 0x1, R16 ;  /* 0x0000000103107824 */ /* 0x000fce00078e0210 */
.L_x_20:
[----:B------:R-:W0:Y:S01]  /*1760*/  LDC.64 R22, c[0x0][0x380] ;  /* 0x0000e000ff167b82 */ /* 0x000e220000000a00 */
[----:B------:R-:W1:Y:S01]  /*1770*/  LDS.64 R26, [R18+-0x40] ;  /* 0xffffc000121a7984 */ /* 0x000e620000000a00 */
[----:B0-----:R-:W-:-:S06]  /*1780*/  IMAD.WIDE.U32 R24, R9, 0x8, R22 ;  /* 0x0000000809187825 */ /* 0x001fcc00078e0016 */
[----:B------:R-:W1:Y:S01]  /*1790*/  LDG.E.64.CONSTANT R24, desc[UR12][R24.64] ;  /* 0x0000000c18187981 */ /* 0x000e62000c1e9b00 */
[----:B------:R-:W-:-:S06]  /*17a0*/  IMAD.WIDE.U32 R30, R16, 0x8, R22 ;  /* 0x00000008101e7825 */ /* 0x000fcc00078e0016 */
[----:B------:R-:W2:Y:S01]  /*17b0*/  LDG.E.64.CONSTANT R30, desc[UR12][R30.64] ;  /* 0x0000000c1e1e7981 */ /* 0x000ea2000c1e9b00 */
[----:B------:R-:W-:-:S06]  /*17c0*/  IMAD.WIDE.U32 R28, R14, 0x8, R22 ;  /* 0x000000080e1c7825 */ /* 0x000fcc00078e0016 */
[----:B------:R-:W3:Y:S01]  /*17d0*/  LDG.E.64.CONSTANT R28, desc[UR12][R28.64] ;  /* 0x0000000c1c1c7981 */ /* 0x000ee2000c1e9b00 */
[----:B-1----:R-:W-:Y:S01]  /*17e0*/  DFMA R26, R24, R26, R20 ;  /* 0x0000001a181a722b */ /* 0x002fe20000000014 */
[--C-:B------:R-:W-:Y:S02]  /*17f0*/  IMAD.WIDE.U32 R24, R12, 0x8, R22.reuse ;  /* 0x000000080c187825 */ /* 0x100fe400078e0016 */
[----:B------:R-:W2:Y:S04]  /*1800*/  LDS.64 R20, [R18+-0x38] ;  /* 0xffffc80012147984 */ /* 0x000ea80000000a00 */
[----:B------:R-:W4:Y:S01]  /*1810*/  LDG.E.64.CONSTANT R24, desc[UR12][R24.64] ;  /* 0x0000000c18187981 */ /* 0x000f22000c1e9b00 */
[----:B--2---:R-:W-:Y:S01]  /*1820*/  DFMA R30, R30, R20, R26 ;  /* 0x000000141e1e722b */ /* 0x004fe2000000001a */
[----:B------:R-:W-:-:S02]  /*1830*/  IMAD.WIDE.U32 R20, R10, 0x8, R22 ;  /* 0x000000080a147825 */ /* 0x000fc400078e0016 */
[----:B------:R-:W3:Y:S04]  /*1840*/  LDS.64 R26, [R18+-0x30] ;  /* 0xffffd000121a7984 */ /* 0x000ee80000000a00 */
[----:B------:R-:W2:Y:S01]  /*1850*/  LDG.E.64.CONSTANT R20, desc[UR12][R20.64] ;  /* 0x0000000c14147981 */ /* 0x000ea2000c1e9b00 */
[----:B---3--:R-:W-:Y:S01]  /*1860*/  DFMA R30, R28, R26, R30 ;  /* 0x0000001a1c1e722b */ /* 0x008fe2000000001e */
[----:B------:R-:W-:Y:S02]  /*1870*/  IMAD.WIDE.U32 R28, R8, 0x8, R22 ;  /* 0x00000008081c7825 */ /* 0x000fe400078e0016 */
[----:B------:R-:W4:Y:S04]  /*1880*/  LDS.64 R26, [R18+-0x28] ;  /* 0xffffd800121a7984 */ /* 0x000f280000000a00 */
[----:B------:R-:W3:Y:S01]  /*1890*/  LDG.E.64.CONSTANT R28, desc[UR12][R28.64] ;  /* 0x0000000c1c1c7981 */ /* 0x000ee2000c1e9b00 */
[----:B----4-:R-:W-:-:S03]  /*18a0*/  DFMA R24, R24, R26, R30 ;  /* 0x0000001a1818722b */ /* 0x010fc6000000001e */
[----:B------:R-:W2:Y:S01]  /*18b0*/  LDS.64 R30, [R18+-0x20] ;  /* 0xffffe000121e7984 */ /* 0x000ea20000000a00 */
[----:B------:R-:W-:-:S06]  /*18c0*/  IMAD.WIDE.U32 R26, R6, 0x8, R22 ;  /* 0x00000008061a7825 */ /* 0x000fcc00078e0016 */
[----:B------:R-:W4:Y:S01]  /*18d0*/  LDG.E.64.CONSTANT R26, desc[UR12][R26.64] ;  /* 0x0000000c1a1a7981 */ /* 0x000f22000c1e9b00 */
[----:B--2---:R-:W-:Y:S01]  /*18e0*/  DFMA R30, R20, R30, R24 ;  /* 0x0000001e141e722b */ /* 0x004fe20000000018 */
[--C-:B------:R-:W-:Y:S02]  /*18f0*/  IMAD.WIDE.U32 R20, R4, 0x8, R22.reuse ;  /* 0x0000000804147825 */ /* 0x100fe400078e0016 */
[----:B------:R-:W3:Y:S04]  /*1900*/  LDS.64 R24, [R18+-0x18] ;  /* 0xffffe80012187984 */ /* 0x000ee80000000a00 */
[----:B------:R-:W2:Y:S01]  /*1910*/  LDG.E.64.CONSTANT R20, desc[UR12][R20.64] ;  /* 0x0000000c14147981 */ /* 0x000ea2000c1e9b00 */
[----:B---3--:R-:W-:Y:S01]  /*1920*/  DFMA R30, R28, R24, R30 ;  /* 0x000000181c1e722b */ /* 0x008fe2000000001e */
[----:B------:R-:W-:-:S02]  /*1930*/  IMAD.WIDE.U32 R24, R37, 0x8, R22 ;  /* 0x0000000825187825 */ /* 0x000fc400078e0016 */
[----:B------:R-:W4:Y:S04]  /*1940*/  LDS.64 R28, [R18+-0x10] ;  /* 0xfffff000121c7984 */ /* 0x000f280000000a00 */
[----:B------:R-:W3:Y:S01]  /*1950*/  LDG.E.64.CONSTANT R24, desc[UR12][R24.64] ;  /* 0x0000000c18187981 */ /* 0x000ee2000c1e9b00 */
[----:B----4-:R-:W-:-:S03]  /*1960*/  DFMA R26, R26, R28, R30 ;  /* 0x0000001c1a1a722b */ /* 0x010fc6000000001e */
[----:B------:R-:W2:Y:S01]  /*1970*/  LDS.64 R28, [R18+-0x8] ;  /* 0xfffff800121c7984 */ /* 0x000ea20000000a00 */
[----:B------:R-:W-:-:S06]  /*1980*/  IMAD.WIDE.U32 R30, R35, 0x8, R22 ;  /* 0x00000008231e7825 */ /* 0x000fcc00078e0016 */
[----:B------:R-:W4:Y:S01]  /*1990*/  LDG.E.64.CONSTANT R30, desc[UR12][R30.64] ;  /* 0x0000000c1e1e7981 */ /* 0x000f22000c1e9b00 */
[----:B--2---:R-:W-:-:S03]  /*19a0*/  DFMA R28, R20, R28, R26 ;  /* 0x0000001c141c722b */ /* 0x004fc6000000001a */
[----:B------:R-:W3:Y:S01]  /*19b0*/  LDS.64 R20, [R18] ;  /* 0x0000000012147984 */ /* 0x000ee20000000a00 */
[----:B------:R-:W-:-:S06]  /*19c0*/  IMAD.WIDE.U32 R26, R33, 0x8, R22 ;  /* 0x00000008211a7825 */ /* 0x000fcc00078e0016 */
[----:B------:R-:W2:Y:S01]  /*19d0*/  LDG.E.64.CONSTANT R26, desc[UR12][R26.64] ;  /* 0x0000000c1a1a7981 */ /* 0x000ea2000c1e9b00 */
[----:B---3--:R-:W-:Y:S01]  /*19e0*/  DFMA R28, R24, R20, R28 ;  /* 0x00000014181c722b */ /* 0x008fe2000000001c */
[----:B------:R-:W-:Y:S02]  /*19f0*/  IMAD.WIDE.U32 R24, R19, 0x8, R22 ;  /* 0x0000000813187825 */ /* 0x000fe400078e0016 */
[----:B------:R-:W4:Y:S04]  /*1a00*/  LDS.64 R20, [R18+0x8] ;  /* 0x0000080012147984 */ /* 0x000f280000000a00 */
[----:B------:R-:W3:Y:S01]  /*1a10*/  LDG.E.64.CONSTANT R24, desc[UR12][R24.64] ;  /* 0x0000000c18187981 */ /* 0x000ee2000c1e9b00 */
[----:B----4-:R-:W-:-:S03]  /*1a20*/  DFMA R30, R30, R20, R28 ;  /* 0x000000141e1e722b */ /* 0x010fc6000000001c */
[----:B------:R-:W2:Y:S01]  /*1a30*/  LDS.64 R28, [R18+0x10] ;  /* 0x00001000121c7984 */ /* 0x000ea20000000a00 */
[----:B------:R-:W-:-:S06]  /*1a40*/  IMAD.WIDE.U32 R20, R17, 0x8, R22 ;  /* 0x0000000811147825 */ /* 0x000fcc00078e0016 */
[----:B------:R-:W4:Y:S01]  /*1a50*/  LDG.E.64.CONSTANT R20, desc[UR12][R20.64] ;  /* 0x0000000c14147981 */ /* 0x000f22000c1e9b00 */
[----:B--2---:R-:W-:-:S03]  /*1a60*/  DFMA R28, R26, R28, R30 ;  /* 0x0000001c1a1c722b */ /* 0x004fc6000000001e */
[----:B------:R-:W3:Y:S01]  /*1a70*/  LDS.64 R26, [R18+0x18] ;  /* 0x00001800121a7984 */ /* 0x000ee20000000a00 */
[----:B------:R-:W-:-:S06]  /*1a80*/  IMAD.WIDE.U32 R30, R15, 0x8, R22 ;  /* 0x000000080f1e7825 */ /* 0x000fcc00078e0016 */
[----:B------:R-:W2:Y:S01]  /*1a90*/  LDG.E.64.CONSTANT R30, desc[UR12][R30.64] ;  /* 0x0000000c1e1e7981 */ /* 0x000ea2000c1e9b00 */
[----:B---3--:R-:W-:Y:S01]  /*1aa0*/  DFMA R28, R24, R26, R28 ;  /* 0x0000001a181c722b */ /* 0x008fe2000000001c */
[--C-:B------:R-:W-:Y:S02]  /*1ab0*/  IMAD.WIDE.U32 R24, R13, 0x8, R22.reuse ;  /* 0x000000080d187825 */ /* 0x100fe400078e0016 */
[----:B------:R-:W4:Y:S02]  /*1ac0*/  LDS.64 R26, [R18+0x20] ;  /* 0x00002000121a7984 */ /* 0x000f240000000a00 */
[----:B------:R-:W-:Y:S02]  /*1ad0*/  IMAD.WIDE.U32 R22, R11, 0x8, R22 ;  /* 0x000000080b167825 */ /* 0x000fe400078e0016 */
[----:B------:R-:W3:Y:S04]  /*1ae0*/  LDG.E.64.CONSTANT R24, desc[UR12][R24.64] ;  /* 0x0000000c18187981 */ /* 0x000ee8000c1e9b00 */
[----:B------:R-:W3:Y:S01]  /*1af0*/  LDG.E.64.CONSTANT R22, desc[UR12][R22.64] ;  /* 0x0000000c16167981 */ /* 0x000ee2000c1e9b00 */
[----:B------:R-:W-:Y:S01]  /*1b00*/  IADD3 R2, PT, PT, R2, 0x10, RZ ;  /* 0x0000001002027810 */ /* 0x000fe20007ffe0ff */
[C---:B------:R-:W-:Y:S01]  /*1b10*/  IMAD R11, R0.reuse, 0x10, R11 ;  /* 0x00000010000b7824 */ /* 0x040fe200078e020b */
[C---:B------:R-:W-:Y:S01]  /*1b20*/  LEA R9, R0.reuse, R9, 0x4 ;  /* 0x0000000900097211 */ /* 0x040fe200078e20ff */
[----:B------:R-:W-:Y:S01]  /*1b30*/  IMAD R15, R0, 0x10, R15 ;  /* 0x00000010000f7824 */ /* 0x000fe200078e020f */
[----:B------:R-:W-:Y:S01]  /*1b40*/  ISETP.NE.AND P0, PT, R2, RZ, PT ;  /* 0x000000ff0200720c */ /* 0x000fe20003f05270 */
[C---:B------:R-:W-:Y:S01]  /*1b50*/  IMAD R19, R0.reuse, 0x10, R19 ;  /* 0x0000001000137824 */ /* 0x040fe200078e0213 */
[C---:B------:R-:W-:Y:S01]  /*1b60*/  LEA R13, R0.reuse, R13, 0x4 ;  /* 0x0000000d000d7211 */ /* 0x040fe200078e20ff */
        /* <DEDUP_REMOVED lines=9> */
[----:B------:R-:W-:-:S02]  /*1c00*/  LEA R10, R0, R10, 0x4 ;  /* 0x0000000a000a7211 */ /* 0x000fc400078e20ff */
[----:B------:R-:W-:Y:S01]  /*1c10*/  LEA R14, R0, R14, 0x4 ;  /* 0x0000000e000e7211 */ /* 0x000fe200078e20ff */
[----:B----4-:R-:W-:Y:S01]  /*1c20*/  DFMA R28, R20, R26, R28 ;  /* 0x0000001a141c722b */ /* 0x010fe2000000001c */
[----:B------:R-:W2:Y:S04]  /*1c30*/  LDS.64 R26, [R18+0x28] ;  /* 0x00002800121a7984 */ /* 0x000ea80000000a00 */
[----:B------:R-:W3:Y:S03]  /*1c40*/  LDS.64 R20, [R18+0x30] ;  /* 0x0000300012147984 */ /* 0x000ee60000000a00 */
[----:B--2---:R-:W-:Y:S01]  /*1c50*/  DFMA R28, R30, R26, R28 ;  /* 0x0000001a1e1c722b */ /* 0x004fe2000000001c */
[----:B------:R0:W1:Y:S02]  /*1c60*/  LDS.64 R26, [R18+0x38] ;  /* 0x00003800121a7984 */ /* 0x0000640000000a00 */
[----:B0-----:R-:W-:-:S05]  /*1c70*/  VIADD R18, R18, 0x80 ;  /* 0x0000008012127836 */ /* 0x001fca0000000000 */
[----:B---3--:R-:W-:-:S08]  /*1c80*/  DFMA R20, R24, R20, R28 ;  /* 0x000000141814722b */ /* 0x008fd0000000001c */
[----:B-1----:R-:W-:Y:S01]  /*1c90*/  DFMA R20, R22, R26, R20 ;  /* 0x0000001a1614722b */ /* 0x002fe20000000014 */
[----:B------:R-:W-:Y:S10]  /*1ca0*/  @P0 BRA `(.L_x_20) ;  /* 0xfffffff800ac0947 */ /* 0x000ff4000383ffff */
[----:B------:R-:W0:Y:S02]  /*1cb0*/  LDCU UR4, c[0x0][0x3bc] ;  /* 0x00007780ff0477ac */ /* 0x000e240008000800 */
[----:B0-----:R-:W-:-:S04]  /*1cc0*/  UISETP.LT.U32.AND UP0, UPT, UR4, 0x1, UPT ;  /* 0x000000010400788c */ /* 0x001fc8000bf01070 */
[----:B------:R-:W-:-:S04]  /*1cd0*/  USEL UR4, UR4, 0x1, !UP0 ;  /* 0x0000000104047887 */ /* 0x000fc8000c000000 */
[----:B------:R-:W-:-:S12]  /*1ce0*/  ULOP3.LUT UR4, UR4, 0xfffffff0, URZ, 0xc0, !UPT ;  /* 0xfffffff004047892 */ /* 0x000fd8000f8ec0ff */
.L_x_19:
[----:B------:R-:W0:Y:S02]  /*1cf0*/  LDCU UR5, c[0x0][0x3bc] ;  /* 0x00007780ff0577ac */ /* 0x000e240008000800 */
[----:B0-----:R-:W-:-:S04]  /*1d00*/  UISETP.LT.U32.AND UP0, UPT, UR5, 0x1, UPT ;  /* 0x000000010500788c */ /* 0x001fc8000bf01070 */
[----:B------:R-:W-:-:S04]  /*1d10*/  USEL UR7, UR5, 0x1, !UP0 ;  /* 0x0000000105077887 */ /* 0x000fc8000c000000 */
[----:B------:R-:W-:-:S09]  /*1d20*/  ULOP3.LUT UP0, UR9, UR7, 0xf, URZ, 0xc0, !UPT ;  /* 0x0000000f07097892 */ /* 0x000fd2000f80c0ff */
[----:B------:R-:W-:Y:S05]  /*1d30*/  BRA.U !UP0, `(.L_x_21) ;  /* 0x0000000508887547 */ /* 0x000fea000b800000 */
[----:B------:R-:W0:Y:S01]  /*1d40*/  S2UR UR8, SR_CgaCtaId ;  /* 0x00000000000879c3 */ /* 0x000e220000008800 */
[----:B------:R-:W-:Y:S01]  /*1d50*/  UISETP.GE.U32.AND UP0, UPT, UR9, 0x8, UPT ;  /* 0x000000080900788c */ /* 0x000fe2000bf06070 */
[----:B------:R-:W-:Y:S01]  /*1d60*/  UMOV UR6, 0x400 ;  /* 0x0000040000067882 */ /* 0x000fe20000000000 */
[----:B------:R-:W-:Y:S02]  /*1d70*/  ULOP3.LUT UR10, UR7, 0x7, URZ, 0xc0, !UPT ;  /* 0x00000007070a7892 */ /* 0x000fe4000f8ec0ff */
[----:B------:R-:W-:Y:S02]  /*1d80*/  USHF.L.U32 UR5, UR5, 0x3, URZ ;  /* 0x0000000305057899 */ /* 0x000fe400080006ff */
[----:B------:R-:W-:Y:S02]  /*1d90*/  UISETP.NE.AND UP1, UPT, UR10, URZ, UPT ;  /* 0x000000ff0a00728c */ /* 0x000fe4000bf25270 */
[----:B0-----:R-:W-:-:S04]  /*1da0*/  ULEA UR8, UR8, UR6, 0x18 ;  /* 0x0000000608087291 */ /* 0x001fc8000f8ec0ff */
[----:B------:R-:W-:Y:S01]  /*1db0*/  UIADD3 UR6, UPT, UPT, UR8, UR5, URZ ;  /* 0x0000000508067290 */ /* 0x000fe2000fffe0ff */
[----:B------:R-:W-:Y:S11]  /*1dc0*/  BRA.U !UP0, `(.L_x_22) ;  /* 0x0000000108b07547 */ /* 0x000ff6000b800000 */
[----:B------:R-:W0:Y:S01]  /*1dd0*/  LDC.64 R8, c[0x0][0x380] ;  /* 0x0000e000ff087b82 */ /* 0x000e220000000a00 */
[----:B------:R-:W-:-:S05]  /*1de0*/  IADD3 R2, PT, PT, R7, UR4, RZ ;  /* 0x0000000407027c10 */ /* 0x000fca000fffe0ff */
[----:B------:R-:W-:-:S04]  /*1df0*/  IMAD R11, R2, R0, R3 ;  /* 0x00000000020b7224 */ /* 0x000fc800078e0203 */
[----:B0-----:R-:W-:-:S04]  /*1e00*/  IMAD.WIDE.U32 R30, R11, 0x8, R8 ;  /* 0x000000080b1e7825 */ /* 0x001fc800078e0008 */
[----:B------:R-:W-:Y:S02]  /*1e10*/  IMAD.IADD R11, R11, 0x1, R0 ;  /* 0x000000010b0b7824 */ /* 0x000fe400078e0200 */
[----:B------:R-:W2:Y:S02]  /*1e20*/  LDG.E.64.CONSTANT R30, desc[UR12][R30.64] ;  /* 0x0000000c1e1e7981 */ /* 0x000ea4000c1e9b00 */
[C---:B------:R-:W-:Y:S01]  /*1e30*/  IMAD.WIDE.U32 R28, R11.reuse, 0x8, R8 ;  /* 0x000000080b1c7825 */ /* 0x040fe200078e0008 */
[----:B------:R-:W-:-:S05]  /*1e40*/  IADD3 R11, PT, PT, R11, R0, RZ ;  /* 0x000000000b0b7210 */ /* 0x000fca0007ffe0ff */
[----:B------:R-:W3:Y:S01]  /*1e50*/  LDG.E.64.CONSTANT R28, desc[UR12][R28.64] ;  /* 0x0000000c1c1c7981 */ /* 0x000ee2000c1e9b00 */
[----:B------:R-:W-:-:S04]  /*1e60*/  IMAD.WIDE.U32 R24, R11, 0x8, R8 ;  /* 0x000000080b187825 */ /* 0x000fc800078e0008 */
[----:B------:R-:W-:Y:S02]  /*1e70*/  IMAD.IADD R11, R11, 0x1, R0 ;  /* 0x000000010b0b7824 */ /* 0x000fe400078e0200 */
[----:B------:R-:W4:Y:S02]  /*1e80*/  LDG.E.64.CONSTANT R24, desc[UR12][R24.64] ;  /* 0x0000000c18187981 */ /* 0x000f24000c1e9b00 */
[C---:B------:R-:W-:Y:S01]  /*1e90*/  IMAD.WIDE.U32 R22, R11.reuse, 0x8, R8 ;  /* 0x000000080b167825 */ /* 0x040fe200078e0008 */
[----:B------:R-:W-:-:S05]  /*1ea0*/  IADD3 R11, PT, PT, R11, R0, RZ ;  /* 0x000000000b0b7210 */ /* 0x000fca0007ffe0ff */
[----:B------:R-:W4:Y:S01]  /*1eb0*/  LDG.E.64.CONSTANT R22, desc[UR12][R22.64] ;  /* 0x0000000c16167981 */ /* 0x000f22000c1e9b00 */
        /* <DEDUP_REMOVED lines=9> */
[----:B------:R-:W-:-:S06]  /*1f50*/  IMAD.WIDE.U32 R8, R11, 0x8, R8 ;  /* 0x000000080b087825 */ /* 0x000fcc00078e0008 */
[----:B------:R-:W4:Y:S01]  /*1f60*/  LDG.E.64.CONSTANT R8, desc[UR12][R8.64] ;  /* 0x0000000c08087981 */ /* 0x000f22000c1e9b00 */
[----:B------:R-:W-:Y:S02]  /*1f70*/  ULEA UR9, UR4, UR6, 0x3 ;  /* 0x0000000604097291 */ /* 0x000fe4000f8e18ff */
[----:B------:R-:W-:-:S07]  /*1f80*/  UIADD3 UR4, UPT, UPT, UR4, 0x8, URZ ;  /* 0x0000000804047890 */ /* 0x000fce000fffe0ff */
[----:B------:R-:W2:Y:S04]  /*1f90*/  LDS.64 R34, [UR9] ;  /* 0x00000009ff227984 */ /* 0x000ea80008000a00 */
[----:B------:R-:W3:Y:S04]  /*1fa0*/  LDS.64 R32, [UR9+0x8] ;  /* 0x00000809ff207984 */ /* 0x000ee80008000a00 */
[----:B------:R-:W4:Y:S04]  /*1fb0*/  LDS.64 R26, [UR9+0x10] ;  /* 0x00001009ff1a7984 */ /* 0x000f280008000a00 */
[----:B------:R-:W0:Y:S04]  /*1fc0*/  LDS.64 R10, [UR9+0x18] ;  /* 0x00001809ff0a7984 */ /* 0x000e280008000a00 */
[----:B------:R-:W1:Y:S01]  /*1fd0*/  LDS.64 R18, [UR9+0x20] ;  /* 0x00002009ff127984 */ /* 0x000e620008000a00 */
[----:B--2---:R-:W-:-:S03]  /*1fe0*/  DFMA R30, R30, R34, R20 ;  /* 0x000000221e1e722b */ /* 0x004fc60000000014 */
[----:B------:R-:W2:Y:S05]  /*1ff0*/  LDS.64 R20, [UR9+0x28] ;  /* 0x00002809ff147984 */ /* 0x000eaa0008000a00 */
[----:B---3--:R-:W-:Y:S01]  /*2000*/  DFMA R30, R28, R32, R30 ;  /* 0x000000201c1e722b */ /* 0x008fe2000000001e */
[----:B------:R-:W3:Y:S07]  /*2010*/  LDS.64 R28, [UR9+0x30] ;  /* 0x00003009ff1c7984 */ /* 0x000eee0008000a00 */
[----:B----4-:R-:W-:Y:S01]  /*2020*/  DFMA R26, R24, R26, R30 ;  /* 0x0000001a181a722b */ /* 0x010fe2000000001e */
[----:B------:R-:W4:Y:S07]  /*2030*/  LDS.64 R24, [UR9+0x38] ;  /* 0x00003809ff187984 */ /* 0x000f2e0008000a00 */
[----:B0-----:R-:W-:-:S08]  /*2040*/  DFMA R10, R22, R10, R26 ;  /* 0x0000000a160a722b */ /* 0x001fd0000000001a */
[----:B-1----:R-:W-:-:S08]  /*2050*/  DFMA R10, R16, R18, R10 ;  /* 0x00000012100a722b */ /* 0x002fd0000000000a */
[----:B--2---:R-:W-:-:S08]  /*2060*/  DFMA R10, R14, R20, R10 ;  /* 0x000000140e0a722b */ /* 0x004fd0000000000a */
[----:B---3--:R-:W-:-:S08]  /*2070*/  DFMA R10, R12, R28, R10 ;  /* 0x0000001c0c0a722b */ /* 0x008fd0000000000a */
[----:B----4-:R-:W-:-:S11]  /*2080*/  DFMA R20, R8, R24, R10 ;  /* 0x000000180814722b */ /* 0x010fd6000000000a */
.L_x_22:
[----:B------:R-:W-:Y:S05]  /*2090*/  BRA.U !UP1, `(.L_x_21) ;  /* 0x0000000109b07547 */ /* 0x000fea000b800000 */
[----:B------:R-:W-:Y:S02]  /*20a0*/  UISETP.GE.U32.AND UP0, UPT, UR10, 0x4, UPT ;  /* 0x000000040a00788c */ /* 0x000fe4000bf06070 */
[----:B------:R-:W-:-:S04]  /*20b0*/  ULOP3.LUT UR7, UR7, 0x3, URZ, 0xc0, !UPT ;  /* 0x0000000307077892 */ /* 0x000fc8000f8ec0ff */
[----:B------:R-:W-:-:S03]  /*20c0*/  UISETP.NE.AND UP1, UPT, UR7, URZ, UPT ;  /* 0x000000ff0700728c */ /* 0x000fc6000bf25270 */
[----:B------:R-:W-:Y:S08]  /*20d0*/  BRA.U !UP0, `(.L_x_23) ;  /* 0x0000000108607547 */ /* 0x000ff0000b800000 */
[----:B------:R-:W0:Y:S01]  /*20e0*/  LDC.64 R12, c[0x0][0x380] ;  /* 0x0000e000ff0c7b82 */ /* 0x000e220000000a00 */
[----:B------:R-:W-:-:S05]  /*20f0*/  IADD3 R2, PT, PT, R7, UR4, RZ ;  /* 0x0000000407027c10 */ /* 0x000fca000fffe0ff */
[----:B------:R-:W-:-:S04]  /*2100*/  IMAD R11, R2, R0, R3 ;  /* 0x00000000020b7224 */ /* 0x000fc800078e0203 */
[C---:B------:R-:W-:Y:S02]  /*2110*/  IMAD.IADD R15, R11.reuse, 0x1, R0 ;  /* 0x000000010b0f7824 */ /* 0x040fe400078e0200 */
[----:B0-----:R-:W-:-:S04]  /*2120*/  IMAD.WIDE.U32 R8, R11, 0x8, R12 ;  /* 0x000000080b087825 */ /* 0x001fc800078e000c */
[C---:B------:R-:W-:Y:S02]  /*2130*/  IMAD.WIDE.U32 R10, R15.reuse, 0x8, R12 ;  /* 0x000000080f0a7825 */ /* 0x040fe400078e000c */
[----:B------:R-:W2:Y:S01]  /*2140*/  LDG.E.64.CONSTANT R8, desc[UR12][R8.64] ;  /* 0x0000000c08087981 */ /* 0x000ea2000c1e9b00 */
[----:B------:R-:W-:-:S03]  /*2150*/  IADD3 R15, PT, PT, R15, R0, RZ ;  /* 0x000000000f0f7210 */ /* 0x000fc60007ffe0ff */
[----:B------:R-:W3:Y:S02]  /*2160*/  LDG.E.64.CONSTANT R10, desc[UR12][R10.64] ;  /* 0x0000000c0a0a7981 */ /* 0x000ee4000c1e9b00 */
        /* <DEDUP_REMOVED lines=10> */
[----:B------:R-:W0:Y:S01]  /*2210*/  LDS.64 R24, [UR6+0x18] ;  /* 0x00001806ff187984 */ /* 0x000e220008000a00 */
[----:B--2---:R-:W-:-:S08]  /*2220*/  DFMA R8, R8, R12, R20 ;  /* 0x0000000c0808722b */ /* 0x004fd00000000014 */
[----:B---3--:R-:W-:-:S08]  /*2230*/  DFMA R8, R10, R14, R8 ;  /* 0x0000000e0a08722b */ /* 0x008fd00000000008 */
[----:B----4-:R-:W-:-:S08]  /*2240*/  DFMA R8, R16, R18, R8 ;  /* 0x000000121008722b */ /* 0x010fd00000000008 */
[----:B0-----:R-:W-:-:S11]  /*2250*/  DFMA R20, R22, R24, R8 ;  /* 0x000000181614722b */ /* 0x001fd60000000008 */
.L_x_23:
[----:B------:R-:W-:Y:S05]  /*2260*/  BRA.U !UP1, `(.L_x_21) ;  /* 0x00000001093c7547 */ /* 0x000fea000b800000 */
[----:B------:R-:W0:Y:S01]  /*2270*/  LDC.64 R10, c[0x0][0x380] ;  /* 0x0000e000ff0a7b82 */ /* 0x000e220000000a00 */
[----:B------:R-:W-:Y:S01]  /*2280*/  IADD3 R7, PT, PT, R7, UR4, RZ ;  /* 0x0000000407077c10 */ /* 0x000fe2000fffe0ff */
[----:B------:R-:W-:Y:S02]  /*2290*/  ULEA UR5, UR4, UR5, 0x3 ;  /* 0x0000000504057291 */ /* 0x000fe4000f8e18ff */
[----:B------:R-:W-:Y:S02]  /*22a0*/  UIADD3 UR7, UPT, UPT, -UR7, URZ, URZ ;  /* 0x000000ff07077290 */ /* 0x000fe4000fffe1ff */
[----:B------:R-:W-:Y:S01]  /*22b0*/  IMAD R13, R7, R0, R3 ;  /* 0x00000000070d7224 */ /* 0x000fe200078e0203 */
[----:B------:R-:W-:-:S12]  /*22c0*/  UIADD3 UR5, UPT, UPT, UR8, UR5, URZ ;  /* 0x0000000508057290 */ /* 0x000fd8000fffe0ff */
.L_x_24:
[C---:B0-----:R-:W-:Y:S01]  /*22d0*/  IMAD.WIDE.U32 R6, R13.reuse, 0x8, R10 ;  /* 0x000000080d067825 */ /* 0x041fe200078e000a */
[----:B------:R-:W0:Y:S05]  /*22e0*/  LDS.64 R8, [UR5] ;  /* 0x00000005ff087984 */ /* 0x000e2a0008000a00 */
[----:B------:R-:W0:Y:S01]  /*22f0*/  LDG.E.64.CONSTANT R6, desc[UR12][R6.64] ;  /* 0x0000000c06067981 */ /* 0x000e22000c1e9b00 */
[----:B------:R-:W-:Y:S01]  /*2300*/  UIADD3 UR7, UPT, UPT, UR7, 0x1, URZ ;  /* 0x0000000107077890 */ /* 0x000fe2000fffe0ff */
[----:B------:R-:W-:Y:S01]  /*2310*/  IMAD.IADD R13, R13, 0x1, R0 ;  /* 0x000000010d0d7824 */ /* 0x000fe200078e0200 */
[----:B------:R-:W-:Y:S02]  /*2320*/  UIADD3 UR5, UPT, UPT, UR5, 0x8, URZ ;  /* 0x0000000805057890 */ /* 0x000fe4000fffe0ff */
[----:B------:R-:W-:Y:S01]  /*2330*/  UISETP.NE.AND UP0, UPT, UR7, URZ, UPT ;  /* 0x000000ff0700728c */ /* 0x000fe2000bf05270 */
[----:B0-----:R-:W-:-:S08]  /*2340*/  DFMA R20, R6, R8, R20 ;  /* 0x000000080614722b */ /* 0x001fd00000000014 */
[----:B------:R-:W-:Y:S05]  /*2350*/  BRA.U UP0, `(.L_x_24) ;  /* 0xfffffffd00dc7547 */ /* 0x000fea000b83ffff */
.L_x_21:
[----:B------:R-:W0:Y:S01]  /*2360*/  LDC.64 R6, c[0x0][0x3b0] ;  /* 0x0000ec00ff067b82 */ /* 0x000e220000000a00 */
[----:B-----5:R-:W-:-:S04]  /*2370*/  IMAD R3, R5, R0, R3 ;  /* 0x0000000005037224 */ /* 0x020fc800078e0203 */
[----:B0-----:R-:W-:-:S05]  /*2380*/  IMAD.WIDE R2, R3, 0x8, R6 ;  /* 0x0000000803027825 */ /* 0x001fca00078e0206 */
[----:B------:R-:W2:Y:S02]  /*2390*/  LDG.E.64 R4, desc[UR12][R2.64] ;  /* 0x0000000c02047981 */ /* 0x000ea4000c1e1b00 */
[----:B--2---:R-:W-:-:S07]  /*23a0*/  DADD R4, R4, -R20 ;  /* 0x0000000004047229 */ /* 0x004fce0000000814 */
[----:B------:R-:W-:Y:S01]  /*23b0*/  STG.E.64 desc[UR12][R2.64], R4 ;  /* 0x0000000402007986 */ /* 0x000fe2000c101b0c */
[----:B------:R-:W-:Y:S05]  /*23c0*/  EXIT ;  /* 0x000000000000794d */ /* 0x000fea0003800000 */
.L_x_4:
[----:B------:R-:W-:Y:S01]  /*23d0*/  HFMA2 R23, -RZ, RZ, 0, 1.847743988037109375e-06 ;  /* 0x0000001fff177431 */ /* 0x000fe200000001ff */
[----:B------:R-:W-:Y:S01]  /*23e0*/  MOV R15, R9 ;  /* 0x00000009000f7202 */ /* 0x000fe20000000f00 */
[----:B------:R-:W-:Y:S02]  /*23f0*/  IMAD.MOV.U32 R14, RZ, RZ, R6 ;  /* 0x000000ffff0e7224 */ /* 0x000fe400078e0006 */
[----:B------:R-:W-:-:S07]  /*2400*/  IMAD.MOV.U32 R12, RZ, RZ, 0xffffff ;  /* 0x00ffffffff0c7424 */ /* 0x000fce00078e00ff */
[----:B------:R-:W-:Y:S05]  /*2410*/  WARPSYNC.COLLECTIVE R12, `(.L_x_25) ;  /* 0x000000000c087348 */ /* 0x000fea0003c00000 */
[----:B------:R0:W1:Y:S02]  /*2420*/  SHFL.DOWN P0, R10, R15, R14, R23 ;  /* 0x0800000e0f0a7389 */ /* 0x0000640000000017 */
[----:B01----:R-:W-:Y:S05]  /*2430*/  ENDCOLLECTIVE ;  /* 0x000000000000791b */ /* 0x003fea0003800000 */
.L_x_25:
[----:B------:R-:W-:Y:S01]  /*2440*/  IMAD.MOV.U32 R15, RZ, RZ, R8 ;  /* 0x000000ffff0f7224 */ /* 0x000fe200078e0008 */
[----:B------:R-:W-:-:S07]  /*2450*/  MOV R11, R10 ;  /* 0x0000000a000b7202 */ /* 0x000fce0000000f00 */
[----:B------:R-:W-:Y:S05]  /*2460*/  WARPSYNC.COLLECTIVE R12, `(.L_x_26) ;  /* 0x000000000c087348 */ /* 0x000fea0003c00000 */
[----:B------:R0:W1:Y:S02]  /*2470*/  SHFL.DOWN P0, R10, R15, R14, R23 ;  /* 0x0800000e0f0a7389 */ /* 0x0000640000000017 */
[----:B01----:R-:W-:Y:S05]  /*2480*/  ENDCOLLECTIVE ;  /* 0x000000000000791b */ /* 0x003fea0003800000 */
.L_x_26:
[----:B------:R-:W-:Y:S05]  /*2490*/  BRA `(.L_x_27) ;  /* 0xffffffe4000c7947 */ /* 0x000fea000383ffff */
.L_x_9:
[----:B------:R-:W-:Y:S01]  /*24a0*/  HFMA2 R23, -RZ, RZ, 0, 1.847743988037109375e-06 ;  /* 0x0000001fff177431 */ /* 0x000fe200000001ff */
[----:B------:R-:W-:Y:S01]  /*24b0*/  BSSY B2, `(.L_x_28) ;  /* 0x0000007000027945 */ /* 0x000fe20003800000 */
[----:B------:R-:W-:Y:S01]  /*24c0*/  MOV R15, R9 ;  /* 0x00000009000f7202 */ /* 0x000fe20000000f00 */
[----:B------:R-:W-:Y:S02]  /*24d0*/  IMAD.MOV.U32 R14, RZ, RZ, 0x2 ;  /* 0x00000002ff0e7424 */ /* 0x000fe400078e00ff */
[----:B------:R-:W-:-:S07]  /*24e0*/  IMAD.MOV.U32 R12, RZ, RZ, 0xb6d ;  /* 0x00000b6dff0c7424 */ /* 0x000fce00078e00ff */
[----:B------:R-:W-:Y:S05]  /*24f0*/  WARPSYNC.COLLECTIVE R12, `(.L_x_29) ;  /* 0x000000000c087348 */ /* 0x000fea0003c00000 */
[----:B------:R0:W1:Y:S02]  /*2500*/  SHFL.DOWN P0, R10, R15, R14, R23 ;  /* 0x0800000e0f0a7389 */ /* 0x0000640000000017 */
[----:B01----:R-:W-:Y:S05]  /*2510*/  ENDCOLLECTIVE ;  /* 0x000000000000791b */ /* 0x003fea0003800000 */
.L_x_29:
[----:B------:R-:W-:Y:S05]  /*2520*/  BSYNC B2 ;  /* 0x0000000000027941 */ /* 0x000fea0003800000 */
.L_x_28:
[----:B------:R-:W-:Y:S02]  /*2530*/  HFMA2 R14, -RZ, RZ, 0, 1.1920928955078125e-07 ;  /* 0x00000002ff0e7431 */ /* 0x000fe400000001ff */
[----:B------:R-:W-:Y:S01]  /*2540*/  IMAD.MOV.U32 R15, RZ, RZ, R8 ;  /* 0x000000ffff0f7224 */ /* 0x000fe200078e0008 */
[----:B------:R-:W-:Y:S01]  /*2550*/  MOV R12, 0xb6d ;  /* 0x00000b6d000c7802 */ /* 0x000fe20000000f00 */
[----:B------:R-:W-:Y:S01]  /*2560*/  IMAD.MOV.U32 R23, RZ, RZ, 0x1f ;  /* 0x0000001fff177424 */ /* 0x000fe200078e00ff */
[----:B------:R-:W-:-:S07]  /*2570*/  MOV R11, R10 ;  /* 0x0000000a000b7202 */ /* 0x000fce0000000f00 */
[----:B------:R-:W-:Y:S05]  /*2580*/  WARPSYNC.COLLECTIVE R12, `(.L_x_30) ;  /* 0x000000000c087348 */ /* 0x000fea0003c00000 */
[----:B------:R0:W1:Y:S02]  /*2590*/  SHFL.DOWN P0, R10, R15, R14, R23 ;  /* 0x0800000e0f0a7389 */ /* 0x0000640000000017 */
[----:B01----:R-:W-:Y:S05]  /*25a0*/  ENDCOLLECTIVE ;  /* 0x000000000000791b */ /* 0x003fea0003800000 */
.L_x_30:
[----:B------:R-:W-:Y:S05]  /*25b0*/  BRA `(.L_x_31) ;  /* 0xffffffe000fc7947 */ /* 0x000fea000383ffff */
.L_x_10:
[----:B------:R-:W-:Y:S01]  /*25c0*/  HFMA2 R14, -RZ, RZ, 0, 5.9604644775390625e-08 ;  /* 0x00000001ff0e7431 */ /* 0x000fe200000001ff */
[----:B------:R-:W-:Y:S01]  /*25d0*/  BSSY B1, `(.L_x_32) ;  /* 0x0000007000017945 */ /* 0x000fe20003800000 */
[----:B------:R-:W-:Y:S01]  /*25e0*/  IMAD.MOV.U32 R15, RZ, RZ, R9 ;  /* 0x000000ffff0f7224 */ /* 0x000fe200078e0009 */
[----:B------:R-:W-:Y:S01]  /*25f0*/  MOV R23, 0x1f ;  /* 0x0000001f00177802 */ /* 0x000fe20000000f00 */
[----:B------:R-:W-:-:S07]  /*2600*/  IMAD.MOV.U32 R12, RZ, RZ, 0x6db ;  /* 0x000006dbff0c7424 */ /* 0x000fce00078e00ff */
[----:B------:R-:W-:Y:S05]  /*2610*/  WARPSYNC.COLLECTIVE R12, `(.L_x_33) ;  /* 0x000000000c087348 */ /* 0x000fea0003c00000 */
[----:B------:R0:W1:Y:S02]  /*2620*/  SHFL.DOWN P0, R10, R15, R14, R23 ;  /* 0x0800000e0f0a7389 */ /* 0x0000640000000017 */
[----:B01----:R-:W-:Y:S05]  /*2630*/  ENDCOLLECTIVE ;  /* 0x000000000000791b */ /* 0x003fea0003800000 */
.L_x_33:
[----:B------:R-:W-:Y:S05]  /*2640*/  BSYNC B1 ;  /* 0x0000000000017941 */ /* 0x000fea0003800000 */
.L_x_32:
[----:B------:R-:W-:Y:S01]  /*2650*/  HFMA2 R23, -RZ, RZ, 0, 1.847743988037109375e-06 ;  /* 0x0000001fff177431 */ /* 0x000fe200000001ff */
[----:B------:R-:W-:Y:S01]  /*2660*/  MOV R15, R8 ;  /* 0x00000008000f7202 */ /* 0x000fe20000000f00 */
[----:B------:R-:W-:Y:S01]  /*2670*/  IMAD.MOV.U32 R14, RZ, RZ, 0x1 ;  /* 0x00000001ff0e7424 */ /* 0x000fe200078e00ff */
[----:B------:R-:W-:Y:S02]  /*2680*/  MOV R12, 0x6db ;  /* 0x000006db000c7802 */ /* 0x000fe40000000f00 */
[----:B------:R-:W-:-:S07]  /*2690*/  MOV R11, R10 ;  /* 0x0000000a000b7202 */ /* 0x000fce0000000f00 */
[----:B------:R-:W-:Y:S05]  /*26a0*/  WARPSYNC.COLLECTIVE R12, `(.L_x_34) ;  /* 0x000000000c087348 */ /* 0x000fea0003c00000 */
[----:B------:R0:W1:Y:S02]  /*26b0*/  SHFL.DOWN P0, R10, R15, R14, R23 ;  /* 0x0800000e0f0a7389 */ /* 0x0000640000000017 */
[----:B01----:R-:W-:Y:S05]  /*26c0*/  ENDCOLLECTIVE ;  /* 0x000000000000791b */ /* 0x003fea0003800000 */
.L_x_34:
[----:B------:R-:W-:Y:S05]  /*26d0*/  BRA `(.L_x_35) ;  /* 0xffffffe000dc7947 */ /* 0x000fea000383ffff */
.L_x_36:
[----:B------:R-:W-:-:S00]  /*26e0*/  BRA `(.L_x_36) ;  /* 0xfffffffc00fc7947 */ /* 0x000fc0000383ffff */
[----:B------:R-:W-:-:S00]  /*26f0*/  NOP ;  /* 0x0000000000007918 */ /* 0x000fc00000000000 */
        /* <DEDUP_REMOVED lines=8> */
.L_x_37:


//--------------------- .nv.shared._Z7stdwellPKdS0_S0_PKiS2_S0_PdiiS2_ --------------------------
	.section	.nv.shared._Z7stdwellPKdS0_S0_PKiS2_S0_PdiiS2_,"aw",@nobits
	.sectionflags	@""
	.align	16
	.zero		1024


//--------------------- .nv.shared.reserved.0     --------------------------
	.section	.nv.shared.reserved.0,"aw",@nobits
	.weak		__nv_reservedSMEM_offset_0_alias
	.size		__nv_reservedSMEM_offset_0_alias, 0, 64
	.other		__nv_reservedSMEM_offset_0_alias,@"STO_CUDA_RESERVED_SHARED STV_DEFAULT"
__nv_reservedSMEM_offset_0_alias:
	.zero		0
	.zero		64


//--------------------- .nv.constant0._Z7stdwellPKdS0_S0_PKiS2_S0_PdiiS2_ --------------------------
	.section	.nv.constant0._Z7stdwellPKdS0_S0_PKiS2_S0_PdiiS2_,"a",@progbits
	.sectionflags	@""
	.align	4
.nv.constant0._Z7stdwellPKdS0_S0_PKiS2_S0_PdiiS2_:
	.zero		968


//--------------------- SYMBOLS --------------------------

	.type		.nv.reservedSmem.offset0,@object
	.size		.nv.reservedSmem.offset0,0x4
	.type		.nv.reservedSmem.cap,@object
	.size		.nv.reservedSmem.cap,0x4
